def gluon_wgmma(
    a_ptr,
    b_ptr,
    c_ptr,
    M,
    N,
    K,
    stride_am,
    stride_bk,
    stride_cm,
    BLOCK_M: gl.constexpr,
    BLOCK_N: gl.constexpr,
    BLOCK_K: gl.constexpr,
    DTYPE: gl.constexpr,
    A_LAYOUT: gl.constexpr,
    B_LAYOUT: gl.constexpr,
    C_LAYOUT: gl.constexpr,
    B_SHAPE: gl.constexpr,
    TRANS_B: gl.constexpr,
    NUM_BUFFERS: gl.constexpr,
    NUM_WARPS: gl.constexpr,
):
    a_desc = tma.make_tensor_descriptor(
        a_ptr, [M, K], [stride_am, 1], [BLOCK_M, BLOCK_K], A_LAYOUT
    )
    b_desc = tma.make_tensor_descriptor(
        b_ptr,
        [N, K] if TRANS_B else [K, N],
        [stride_bk, 1],
        B_SHAPE,
        B_LAYOUT,
    )
    c_desc = tma.make_tensor_descriptor(
        c_ptr, [M, N], [stride_cm, 1], [BLOCK_M, BLOCK_N], C_LAYOUT
    )

    a_bufs = gl.allocate_shared_memory(
        DTYPE, [NUM_BUFFERS, BLOCK_M, BLOCK_K], A_LAYOUT
    )
    b_bufs = gl.allocate_shared_memory(DTYPE, [NUM_BUFFERS] + B_SHAPE, B_LAYOUT)

    pid_m = gl.program_id(0)
    pid_n = gl.program_id(1)
    off_m = pid_m * BLOCK_M
    off_n = pid_n * BLOCK_N

    mma_layout: gl.constexpr = pick_wgmma_layout(DTYPE, BLOCK_M, BLOCK_N, NUM_WARPS)
    acc = warpgroup_mma_init(
        gl.zeros((BLOCK_M, BLOCK_N), dtype=gl.float32, layout=mma_layout)
    )

    bars = gl.allocate_shared_memory(
        gl.int64, [NUM_BUFFERS, 1], mbarrier.MBarrierLayout()
    )
    for i in gl.static_range(NUM_BUFFERS):
        mbarrier.init(bars.index(i), count=1)
    idx = 0
    phase = 0

    for k in range(0, K, BLOCK_K):
        a = a_bufs.index(idx)
        b = b_bufs.index(idx)
        bar = bars.index(idx)
        mbarrier.expect(bar, a_desc.block_type.nbytes + b_desc.block_type.nbytes)
        tma.async_copy_global_to_shared(a_desc, [off_m, k], bar, a)
        tma.async_copy_global_to_shared(
            b_desc, [off_n, k] if TRANS_B else [k, off_n], bar, b
        )
        mbarrier.wait(bar, phase=phase)

        if TRANS_B:
            b = b.permute((1, 0))
        acc = warpgroup_mma_wait(num_outstanding=0, deps=(acc,))
        acc = warpgroup_mma(a, b, acc, is_async=True)

        idx += 1
        if idx == NUM_BUFFERS:
            idx = 0
            phase ^= 1

    acc = warpgroup_mma_wait(num_outstanding=0, deps=(acc,))
    for i in gl.static_range(NUM_BUFFERS):
        mbarrier.invalidate(bars.index(i))

    c_smem = gl.allocate_shared_memory(DTYPE, [BLOCK_M, BLOCK_N], C_LAYOUT)
    c_smem.store(acc.to(DTYPE))
    fence_async_shared()
    tma.async_copy_shared_to_global(c_desc, [off_m, off_n], c_smem)
    tma.store_wait(pendings=0)

# config = {"BLOCK_K": 32, "BLOCK_M": 64, "BLOCK_N": 256, "arch": "sm_90", "dtype": "fp16", "num_buffers": 1, "num_warps": 8, "trans_b": 0}
# arch = sm_90


// ===== COMPILED SASS (sm_90a) =====

	.target	sm_90a

	.elftype	@"ET_EXEC"


//--------------------- .note.nv.tkinfo           --------------------------
	.section	.note.nv.tkinfo,"",@"SHT_NOTE"
	.sectionflags	@"SHF_NOTE_NV_TKINFO"
	.tkinfo
        /*0018*/ 	.word	0x00000002
        /*0030*/ 	.string	""
        /*0030*/ 	.string	"ptxas"
        /*0030*/ 	.string	"Cuda compilation tools, release 13.0, V13.0.88"
        /*0030*/ 	.string	"Build cuda_13.0.r13.0/compiler.36424714_0"
        /*0030*/ 	.string	"-v  -suppress-debug-info  -lineinfo  -arch sm_90a "



//--------------------- .note.nv.cuinfo           --------------------------
	.section	.note.nv.cuinfo,"",@"SHT_NOTE"
	.sectionflags	@"SHF_NOTE_NV_CUINFO"
        /*0018*/ 	.short	0x0002
        /*001a*/ 	.short	0x005a
        /*001c*/ 	.short	0x0082
	.zero		2


//--------------------- .nv.info                  --------------------------
	.section	.nv.info,"",@"SHT_CUDA_INFO"
	.align	4


	//----- nvinfo : EIATTR_REGCOUNT
	.align		4
        /*0000*/ 	.byte	0x04, 0x2f
        /*0002*/ 	.short	(.L_1 - .L_0)
	.align		4
.L_0:
        /*0004*/ 	.word	index@(gluon_wgmma)
        /*0008*/ 	.word	0x0000005a


	//----- nvinfo : EIATTR_FRAME_SIZE
	.align		4
.L_1:
        /*000c*/ 	.byte	0x04, 0x11
        /*000e*/ 	.short	(.L_3 - .L_2)
	.align		4
.L_2:
        /*0010*/ 	.word	index@(gluon_wgmma)
        /*0014*/ 	.word	0x00000000


	//----- nvinfo : EIATTR_MIN_STACK_SIZE
	.align		4
.L_3:
        /*0018*/ 	.byte	0x04, 0x12
        /*001a*/ 	.short	(.L_5 - .L_4)
	.align		4
.L_4:
        /*001c*/ 	.word	index@(gluon_wgmma)
        /*0020*/ 	.word	0x00000000
.L_5:


//--------------------- .nv.compat                --------------------------
	.section	.nv.compat,"",@"SHT_CUDA_COMPAT_INFO"
	.align	4
        /*0000*/ 	.byte	0x02, 0x09, 0x01, 0x00, 0x02, 0x02, 0x04, 0x00, 0x02, 0x05, 0x05, 0x00, 0x03, 0x07, 0x01, 0x01
        /*0010*/ 	.byte	0x02, 0x03, 0x03, 0x00, 0x02, 0x06, 0x01, 0x00, 0x04, 0x0b, 0x08, 0x00, 0x00, 0x00, 0x00, 0x00
        /*0020*/ 	.byte	0x00, 0x00, 0x00, 0x00


//--------------------- .nv.info.gluon_wgmma      --------------------------
	.section	.nv.info.gluon_wgmma,"",@"SHT_CUDA_INFO"
	.sectionflags	@""
	.align	4


	//----- nvinfo : EIATTR_CUDA_API_VERSION
	.align		4
        /*0000*/ 	.byte	0x04, 0x37
        /*0002*/ 	.short	(.L_7 - .L_6)
.L_6:
        /*0004*/ 	.word	0x00000082


	//----- nvinfo : EIATTR_KPARAM_INFO
	.align		4
.L_7:
        /*0008*/ 	.byte	0x04, 0x17
        /*000a*/ 	.short	(.L_9 - .L_8)
.L_8:
        /*000c*/ 	.word	0x00000000
        /*0010*/ 	.short	0x000a
        /*0012*/ 	.short	0x0048
        /*0014*/ 	.byte	0x00, 0xf4, 0x21, 0x00


	//----- nvinfo : EIATTR_KPARAM_INFO
	.align		4
.L_9:
        /*0018*/ 	.byte	0x04, 0x17
        /*001a*/ 	.short	(.L_11 - .L_10)
.L_10:
        /*001c*/ 	.word	0x00000000
        /*0020*/ 	.short	0x0009
        /*0022*/ 	.short	0x0040
        /*0024*/ 	.byte	0x00, 0xf4, 0x21, 0x00


	//----- nvinfo : EIATTR_KPARAM_INFO
	.align		4
.L_11:
        /*0028*/ 	.byte	0x04, 0x17
        /*002a*/ 	.short	(.L_13 - .L_12)
.L_12:
        /*002c*/ 	.word	0x00000000
        /*0030*/ 	.short	0x0008
        /*0032*/ 	.short	0x0038
        /*0034*/ 	.byte	0x00, 0xf0, 0x21, 0x00


	//----- nvinfo : EIATTR_KPARAM_INFO
	.align		4
.L_13:
        /*0038*/ 	.byte	0x04, 0x17
        /*003a*/ 	.short	(.L_15 - .L_14)
.L_14:
        /*003c*/ 	.word	0x00000000
        /*0040*/ 	.short	0x0007
        /*0042*/ 	.short	0x0030
        /*0044*/ 	.byte	0x00, 0xf0, 0x21, 0x00


	//----- nvinfo : EIATTR_KPARAM_INFO
	.align		4
.L_15:
        /*0048*/ 	.byte	0x04, 0x17
        /*004a*/ 	.short	(.L_17 - .L_16)
.L_16:
        /*004c*/ 	.word	0x00000000
        /*0050*/ 	.short	0x0006
        /*0052*/ 	.short	0x0028
        /*0054*/ 	.byte	0x00, 0xf0, 0x21, 0x00


	//----- nvinfo : EIATTR_KPARAM_INFO
	.align		4
.L_17:
        /*0058*/ 	.byte	0x04, 0x17
        /*005a*/ 	.short	(.L_19 - .L_18)
.L_18:
        /*005c*/ 	.word	0x00000000
        /*0060*/ 	.short	0x0005
        /*0062*/ 	.short	0x0020
        /*0064*/ 	.byte	0x00, 0xf0, 0x11, 0x00


	//----- nvinfo : EIATTR_KPARAM_INFO
	.align		4
.L_19:
        /*0068*/ 	.byte	0x04, 0x17
        /*006a*/ 	.short	(.L_21 - .L_20)
.L_20:
        /*006c*/ 	.word	0x00000000
        /*0070*/ 	.short	0x0004
        /*0072*/ 	.short	0x001c
        /*0074*/ 	.byte	0x00, 0xf0, 0x11, 0x00


	//----- nvinfo : EIATTR_KPARAM_INFO
	.align		4
.L_21:
        /*0078*/ 	.byte	0x04, 0x17
        /*007a*/ 	.short	(.L_23 - .L_22)
.L_22:
        /*007c*/ 	.word	0x00000000
        /*0080*/ 	.short	0x0003
        /*0082*/ 	.short	0x0018
        /*0084*/ 	.byte	0x00, 0xf0, 0x11, 0x00


	//----- nvinfo : EIATTR_KPARAM_INFO
	.align		4
.L_23:
        /*0088*/ 	.byte	0x04, 0x17
        /*008a*/ 	.short	(.L_25 - .L_24)
.L_24:
        /*008c*/ 	.word	0x00000000
        /*0090*/ 	.short	0x0002
        /*0092*/ 	.short	0x0010
        /*0094*/ 	.byte	0x00, 0xf4, 0x21, 0x00


	//----- nvinfo : EIATTR_KPARAM_INFO
	.align		4
.L_25:
        /*0098*/ 	.byte	0x04, 0x17
        /*009a*/ 	.short	(.L_27 - .L_26)
.L_26:
        /*009c*/ 	.word	0x00000000
        /*00a0*/ 	.short	0x0001
        /*00a2*/ 	.short	0x0008
        /*00a4*/ 	.byte	0x00, 0xf4, 0x21, 0x00


	//----- nvinfo : EIATTR_KPARAM_INFO
	.align		4
.L_27:
        /*00a8*/ 	.byte	0x04, 0x17
        /*00aa*/ 	.short	(.L_29 - .L_28)
.L_28:
        /*00ac*/ 	.word	0x00000000
        /*00b0*/ 	.short	0x0000
        /*00b2*/ 	.short	0x0000
        /*00b4*/ 	.byte	0x00, 0xf4, 0x21, 0x00


	//----- nvinfo : EIATTR_SPARSE_MMA_MASK
	.align		4
.L_29:
        /*00b8*/ 	.byte	0x03, 0x50
        /*00ba*/ 	.short	0x0000


	//----- nvinfo : EIATTR_MAXREG_COUNT
	.align		4
        /*00bc*/ 	.byte	0x03, 0x1b
        /*00be*/ 	.short	0x00ff


	//----- nvinfo : EIATTR_NUM_BARRIERS
	.align		4
        /*00c0*/ 	.byte	0x02, 0x4c
        /*00c2*/ 	.byte	0x01
	.zero		1


	//----- nvinfo : EIATTR_MERCURY_ISA_VERSION
	.align		4
        /*00c4*/ 	.byte	0x03, 0x5f
        /*00c6*/ 	.short	0x0101


	//----- nvinfo : EIATTR_INT_WARP_WIDE_INSTR_OFFSETS
	.align		4
        /*00c8*/ 	.byte	0x04, 0x31
        /*00ca*/ 	.short	(.L_31 - .L_30)


	//   ....[0]....
.L_30:
        /*00cc*/ 	.word	0x00001310


	//   ....[1]....
        /*00d0*/ 	.word	0x000013a0


	//   ....[2]....
        /*00d4*/ 	.word	0x000018a0


	//   ....[3]....
        /*00d8*/ 	.word	0x000018b0


	//   ....[4]....
        /*00dc*/ 	.word	0x000018c0


	//   ....[5]....
        /*00e0*/ 	.word	0x000018d0


	//   ....[6]....
        /*00e4*/ 	.word	0x00001f80


	//   ....[7]....
        /*00e8*/ 	.word	0x00001f90


	//----- nvinfo : EIATTR_COOP_GROUP_MASK_REGIDS
	.align		4
.L_31:
        /*00ec*/ 	.byte	0x04, 0x29
        /*00ee*/ 	.short	(.L_33 - .L_32)


	//   ....[0]....
.L_32:
        /*00f0*/ 	.word	0xffffffff


	//   ....[1]....
        /*00f4*/ 	.word	0xffffffff


	//   ....[2]....
        /*00f8*/ 	.word	0xffffffff


	//----- nvinfo : EIATTR_COOP_GROUP_INSTR_OFFSETS
	.align		4
.L_33:
        /*00fc*/ 	.byte	0x04, 0x28
        /*00fe*/ 	.short	(.L_35 - .L_34)


	//   ....[0]....
.L_34:
        /*0100*/ 	.word	0x00000150


	//   ....[1]....
        /*0104*/ 	.word	0x00000720


	//   ....[2]....
        /*0108*/ 	.word	0x00000cd0


	//----- nvinfo : EIATTR_MBARRIER_INSTR_OFFSETS
	.align		4
.L_35:
        /*010c*/ 	.byte	0x04, 0x39
        /*010e*/ 	.short	(.L_37 - .L_36)


	//   ....[0]....
.L_36:
        /*0110*/ 	.word	0x00001460
        /*0114*/ 	.word	0x000000ff
        /*0118*/ 	.word	0x00005000
        /*011c*/ 	.short	0x0100
        /*011e*/ 	.byte	0x0c
	.zero		1


	//   ....[1]....
        /*0120*/ 	.word	0x000019e0
        /*0124*/ 	.word	0x000000ff
        /*0128*/ 	.word	0x00005000
        /*012c*/ 	.short	0x010a
        /*012e*/ 	.byte	0x0c
	.zero		1


	//   ....[2]....
        /*0130*/ 	.word	0x00001ca0
        /*0134*/ 	.word	0x000000ff
        /*0138*/ 	.word	0x00005000
        /*013c*/ 	.short	0x0108
        /*013e*/ 	.byte	0x0c
	.zero		1


	//   ....[3]....
        /*0140*/ 	.word	0x00002020
        /*0144*/ 	.word	0x000000ff
        /*0148*/ 	.word	0x00005000
        /*014c*/ 	.short	0x010a
        /*014e*/ 	.byte	0x0c
	.zero		1


	//----- nvinfo : EIATTR_NUM_MBARRIERS
	.align		4
.L_37:
        /*0150*/ 	.byte	0x03, 0x38
        /*0152*/ 	.short	0x0001


	//----- nvinfo : EIATTR_EXIT_INSTR_OFFSETS
	.align		4
        /*0154*/ 	.byte	0x04, 0x1c
        /*0156*/ 	.short	(.L_39 - .L_38)


	//   ....[0]....
.L_38:
        /*0158*/ 	.word	0x00002010


	//----- nvinfo : EIATTR_REQNTID
	.align		4
.L_39:
        /*015c*/ 	.byte	0x04, 0x10
        /*015e*/ 	.short	(.L_41 - .L_40)
.L_40:
        /*0160*/ 	.word	0x00000100
        /*0164*/ 	.word	0x00000001
        /*0168*/ 	.word	0x00000001


	//----- nvinfo : EIATTR_CRS_STACK_SIZE
	.align		4
.L_41:
        /*016c*/ 	.byte	0x04, 0x1e
        /*016e*/ 	.short	(.L_43 - .L_42)
.L_42:
        /*0170*/ 	.word	0x00000000


	//----- nvinfo : EIATTR_CBANK_PARAM_SIZE
	.align		4
.L_43:
        /*0174*/ 	.byte	0x03, 0x19
        /*0176*/ 	.short	0x0050


	//----- nvinfo : EIATTR_PARAM_CBANK
	.align		4
        /*0178*/ 	.byte	0x04, 0x0a
        /*017a*/ 	.short	(.L_45 - .L_44)
	.align		4
.L_44:
        /*017c*/ 	.word	index@(.nv.constant0.gluon_wgmma)
        /*0180*/ 	.short	0x0210
        /*0182*/ 	.short	0x0050


	//----- nvinfo : EIATTR_SW_WAR
	.align		4
.L_45:
        /*0184*/ 	.byte	0x04, 0x36
        /*0186*/ 	.short	(.L_47 - .L_46)
.L_46:
        /*0188*/ 	.word	0x00000008
.L_47:


//--------------------- .nv.callgraph             --------------------------
	.section	.nv.callgraph,"",@"SHT_CUDA_CALLGRAPH"
	.align	4
	.sectionentsize	8
	.align		4
        /*0000*/ 	.word	0x00000000
	.align		4
        /*0004*/ 	.word	0xffffffff
	.align		4
        /*0008*/ 	.word	0x00000000
	.align		4
        /*000c*/ 	.word	0xfffffffe
	.align		4
        /*0010*/ 	.word	0x00000000
	.align		4
        /*0014*/ 	.word	0xfffffffd
	.align		4
        /*0018*/ 	.word	0x00000000
	.align		4
        /*001c*/ 	.word	0xfffffffc


//--------------------- .text.gluon_wgmma         --------------------------
	.section	.text.gluon_wgmma,"ax",@progbits
	.align	128
        .global         gluon_wgmma
        .type           gluon_wgmma,@function
        .size           gluon_wgmma,(.L_x_52 - gluon_wgmma)
        .other          gluon_wgmma,@"STO_CUDA_ENTRY STV_DEFAULT"
gluon_wgmma:
.text.gluon_wgmma:
[----:B------:R-:W-:Y:S01]  /*0000*/  LDC R1, c[0x0][0x28] ;  /* 0x00000a00ff017b82 */ /* 0x000fe20000000800 */
[----:B------:R-:W1:Y:S07]  /*0010*/  S2R R0, SR_TID.X ;  /* 0x0000000000007919 */ /* 0x000e6e0000002100 */
[----:B------:R-:W2:Y:S01]  /*0020*/  S2UR UR4, SR_CgaCtaId ;  /* 0x00000000000479c3 */ /* 0x000ea20000008800 */
[----:B------:R-:W-:Y:S01]  /*0030*/  UMOV UR12, 0x400 ;  /* 0x00000400000c7882 */ /* 0x000fe20000000000 */
[----:B------:R-:W-:Y:S01]  /*0040*/  ULDC UR6, c[0x0][0xc] ;  /* 0x0000030000067ab9 */ /* 0x000fe20000000800 */
[----:B------:R-:W-:Y:S01]  /*0050*/  ULDC.64 UR18, c[0x0][0x250] ;  /* 0x0000940000127ab9 */ /* 0x000fe20000000a00 */
[----:B------:R-:W-:Y:S04]  /*0060*/  BSSY B0, `(.L_x_0) ;  /* 0x000001e000007945 */ /* 0x000fe80003800000 */
[----:B------:R-:W3:Y:S08]  /*0070*/  LDC R4, c[0x0][0x228] ;  /* 0x00008a00ff047b82 */ /* 0x000ef00000000800 */
[----:B------:R-:W4:Y:S08]  /*0080*/  LDC R15, c[0x0][0x230] ;  /* 0x00008c00ff0f7b82 */ /* 0x000f300000000800 */
[----:B------:R-:W-:Y:S01]  /*0090*/  S2UR UR28, SR_CTAID.Y ;  /* 0x00000000001c79c3 */ /* 0x000fe20000002600 */
[----:B--2---:R-:W-:-:S03]  /*00a0*/  ULEA UR12, UR4, UR12, 0x18 ;  /* 0x0000000c040c7291 */ /* 0x004fc6000f8ec03f */
[----:B------:R-:W-:Y:S01]  /*00b0*/  ULDC UR4, c[0x0][0x10] ;  /* 0x0000040000047ab9 */ /* 0x000fe20000000800 */
[----:B-1----:R-:W-:-:S03]  /*00c0*/  LOP3.LUT R6, R0, 0xff, RZ, 0xc0, !PT ;  /* 0x000000ff00067812 */ /* 0x002fc600078ec0ff */
[----:B------:R-:W1:Y:S01]  /*00d0*/  S2UR UR5, SR_CTAID.Z ;  /* 0x00000000000579c3 */ /* 0x000e620000002700 */
[----:B---3--:R-:W-:Y:S01]  /*00e0*/  VIADD R4, R4, 0xffffffff ;  /* 0xffffffff04047836 */ /* 0x008fe20000000000 */
[C---:B------:R-:W-:Y:S02]  /*00f0*/  ISETP.GE.U32.AND P0, PT, R6.reuse, 0x20, PT ;  /* 0x000000200600780c */ /* 0x040fe40003f06070 */
[C---:B------:R-:W-:Y:S02]  /*0100*/  ISETP.NE.U32.AND P2, PT, R6.reuse, RZ, PT ;  /* 0x000000ff0600720c */ /* 0x040fe40003f45070 */
[----:B------:R-:W-:Y:S02]  /*0110*/  LEA R14, R6, UR12, 0x2 ;  /* 0x0000000c060e7c11 */ /* 0x000fe4000f8e10ff */
[----:B------:R-:W2:Y:S01]  /*0120*/  S2UR UR29, SR_CTAID.X ;  /* 0x00000000001d79c3 */ /* 0x000ea20000002500 */
[----:B----4-:R-:W-:-:S06]  /*0130*/  VIADD R12, R15, 0xffffffff ;  /* 0xffffffff0f0c7836 */ /* 0x010fcc0000000000 */
[----:B------:R3:W-:Y:S01]  /*0140*/  @!P0 STS [R14], RZ ;  /* 0x000000ff0e008388 */ /* 0x0007e20000000800 */
[----:B------:R-:W-:-:S03]  /*0150*/  NOP ;  /* 0x0000000000007918 */ /* 0x000fc60000000000 */
[----:B------:R3:W-:Y:S01]  /*0160*/  @!P2 STS [UR12+0x24], R4 ;  /* 0x00002404ff00a988 */ /* 0x0007e2000800080c */
[----:B-1----:R-:W-:-:S03]  /*0170*/  UIMAD UR4, UR5, UR4, UR28 ;  /* 0x00000004050472a4 */ /* 0x002fc6000f8e021c */
[----:B------:R3:W-:Y:S01]  /*0180*/  @!P2 STS [UR12+0x20], R12 ;  /* 0x0000200cff00a988 */ /* 0x0007e2000800080c */
[----:B--2---:R-:W-:-:S04]  /*0190*/  UIMAD UR4, UR4, UR6, UR29 ;  /* 0x00000006040472a4 */ /* 0x004fc8000f8e021d */
[----:B------:R-:W-:-:S04]  /*01a0*/  UIMAD UR4, UR4, 0x180, URZ ;  /* 0x00000180040478a4 */ /* 0x000fc8000f8e023f */
[----:B------:R-:W-:-:S04]  /*01b0*/  UIADD3 UR14, UP0, UR4, UR18, URZ ;  /* 0x00000012040e7290 */ /* 0x000fc8000ff1e03f */
[----:B------:R-:W-:Y:S01]  /*01c0*/  ULEA.HI.X.SX32 UR15, UR4, UR19, 0x1, UP0 ;  /* 0x00000013040f7291 */ /* 0x000fe200080f0e3f */
[----:B---3--:R-:W-:Y:S11]  /*01d0*/  @P2 BRA `(.L_x_1) ;  /* 0x0000000000182947 */ /* 0x008ff60003800000 */
[----:B------:R-:W1:Y:S01]  /*01e0*/  LDS R2, [UR12+0x8] ;  /* 0x0000080cff027984 */ /* 0x000e620008000800 */
[----:B------:R-:W2:Y:S01]  /*01f0*/  LDC.64 R8, c[0x0][0x210] ;  /* 0x00008400ff087b82 */ /* 0x000ea20000000a00 */
[----:B------:R-:W-:Y:S02]  /*0200*/  IMAD.MOV.U32 R3, RZ, RZ, 0x70 ;  /* 0x00000070ff037424 */ /* 0x000fe400078e00ff */
[----:B--2---:R2:W-:Y:S03]  /*0210*/  STS.64 [UR12], R8 ;  /* 0x00000008ff007988 */ /* 0x0045e60008000a0c */
[----:B-1----:R-:W-:-:S05]  /*0220*/  LOP3.LUT R2, R2, 0x10, R3, 0xd8, !PT ;  /* 0x0000001002027812 */ /* 0x002fca00078ed803 */
[----:B------:R2:W-:Y:S02]  /*0230*/  STS [UR12+0x8], R2 ;  /* 0x00000802ff007988 */ /* 0x0005e4000800080c */
.L_x_1:
[----:B------:R-:W-:Y:S05]  /*0240*/  BSYNC B0 ;  /* 0x0000000000007941 */ /* 0x000fea0003800000 */
.L_x_0:
[----:B------:R-:W-:Y:S04]  /*0250*/  BSSY B0, `(.L_x_2) ;  /* 0x000000a000007945 */ /* 0x000fe80003800000 */
[----:B------:R-:W-:Y:S05]  /*0260*/  @P2 BRA `(.L_x_3) ;  /* 0x0000000000202947 */ /* 0x000fea0003800000 */
[----:B--2---:R-:W1:Y:S01]  /*0270*/  LDS R2, [UR12+0x34] ;  /* 0x0000340cff027984 */ /* 0x004e620008000800 */
[----:B------:R-:W-:Y:S02]  /*0280*/  IMAD.MOV.U32 R3, RZ, RZ, 0x1f000000 ;  /* 0x1f000000ff037424 */ /* 0x000fe400078e00ff */
[----:B------:R-:W-:Y:S01]  /*0290*/  @!P2 IMAD.MOV.U32 R5, RZ, RZ, 0x3f ;  /* 0x0000003fff05a424 */ /* 0x000fe200078e00ff */
[----:B------:R-:W2:Y:S02]  /*02a0*/  @!P2 LDS R8, [UR12+0x38] ;  /* 0x0000380cff08a984 */ /* 0x000ea40008000800 */
[----:B-1----:R-:W-:Y:S02]  /*02b0*/  LOP3.LUT R2, R2, 0xff000000, R3, 0xb8, !PT ;  /* 0xff00000002027812 */ /* 0x002fe400078eb803 */
[----:B--2---:R-:W-:-:S03]  /*02c0*/  @!P2 LOP3.LUT R3, R8, 0xff, R5, 0xb8, !PT ;  /* 0x000000ff0803a812 */ /* 0x004fc600078eb805 */
[----:B------:R1:W-:Y:S04]  /*02d0*/  STS [UR12+0x34], R2 ;  /* 0x00003402ff007988 */ /* 0x0003e8000800080c */
[----:B------:R1:W-:Y:S02]  /*02e0*/  @!P2 STS [UR12+0x38], R3 ;  /* 0x00003803ff00a988 */ /* 0x0003e4000800080c */
.L_x_3:
[----:B------:R-:W-:Y:S05]  /*02f0*/  BSYNC B0 ;  /* 0x0000000000007941 */ /* 0x000fea0003800000 */
.L_x_2:
[----:B------:R-:W-:Y:S04]  /*0300*/  BSSY B0, `(.L_x_4) ;  /* 0x000000e000007945 */ /* 0x000fe80003800000 */
[----:B------:R-:W-:Y:S05]  /*0310*/  @P2 BRA `(.L_x_5) ;  /* 0x0000000000302947 */ /* 0x000fea0003800000 */
[----:B-1----:R-:W1:Y:S01]  /*0320*/  LDS R3, [UR12+0x34] ;  /* 0x0000340cff037984 */ /* 0x002e620008000800 */
[----:B------:R-:W3:Y:S03]  /*0330*/  LDC.64 R10, c[0x0][0x238] ;  /* 0x00008e00ff0a7b82 */ /* 0x000ee60000000a00 */
[----:B--2---:R-:W2:Y:S01]  /*0340*/  LDS R2, [UR12+0x1c] ;  /* 0x00001c0cff027984 */ /* 0x004ea20008000800 */
[C---:B---3--:R-:W-:Y:S01]  /*0350*/  SHF.L.U64.HI R8, R10.reuse, 0x1, R11 ;  /* 0x000000010a087819 */ /* 0x048fe2000001020b */
[----:B------:R-:W-:-:S03]  /*0360*/  IMAD.SHL.U32 R5, R10, 0x2, RZ ;  /* 0x000000020a057824 */ /* 0x000fc600078e00ff */
[--C-:B------:R-:W-:Y:S02]  /*0370*/  SHF.R.U32.HI R7, RZ, 0x4, R8.reuse ;  /* 0x00000004ff077819 */ /* 0x100fe40000011608 */
[----:B------:R-:W-:-:S05]  /*0380*/  SHF.R.U64 R5, R5, 0x4, R8 ;  /* 0x0000000405057819 */ /* 0x000fca0000001208 */
[----:B------:R3:W-:Y:S01]  /*0390*/  STS [UR12+0xc], R5 ;  /* 0x00000c05ff007988 */ /* 0x0007e2000800080c */
[----:B-1----:R-:W-:Y:S02]  /*03a0*/  LOP3.LUT R3, R3, 0x7, RZ, 0xb8, !PT ;  /* 0x0000000703037812 */ /* 0x002fe400078eb8ff */
[----:B--2---:R-:W-:-:S03]  /*03b0*/  LOP3.LUT R2, R2, 0xf, R7, 0xb8, !PT ;  /* 0x0000000f02027812 */ /* 0x004fc600078eb807 */
[----:B------:R3:W-:Y:S04]  /*03c0*/  STS [UR12+0x34], R3 ;  /* 0x00003403ff007988 */ /* 0x0007e8000800080c */
[----:B------:R3:W-:Y:S02]  /*03d0*/  STS [UR12+0x1c], R2 ;  /* 0x00001c02ff007988 */ /* 0x0007e4000800080c */
.L_x_5:
[----:B------:R-:W-:Y:S05]  /*03e0*/  BSYNC B0 ;  /* 0x0000000000007941 */ /* 0x000fea0003800000 */
.L_x_4:
[----:B------:R-:W-:Y:S04]  /*03f0*/  BSSY B1, `(.L_x_6) ;  /* 0x000001b000017945 */ /* 0x000fe80003800000 */
[----:B------:R-:W-:Y:S01]  /*0400*/  BSSY B0, `(.L_x_7) ;  /* 0x0000016000007945 */ /* 0x000fe20003800000 */
[----:B------:R-:W-:-:S03]  /*0410*/  IMAD.MOV.U32 R10, RZ, RZ, RZ ;  /* 0x000000ffff0a7224 */ /* 0x000fc600078e00ff */
[----:B------:R-:W-:Y:S05]  /*0420*/  @P2 BRA `(.L_x_8) ;  /* 0x0000000000202947 */ /* 0x000fea0003800000 */
[----:B-123--:R-:W1:Y:S02]  /*0430*/  LDS R2, [UR12+0x34] ;  /* 0x0000340cff027984 */ /* 0x00ee640008000800 */
[----:B-1----:R-:W-:-:S05]  /*0440*/  LOP3.LUT R2, R2, 0x38, RZ, 0xb8, !PT ;  /* 0x0000003802027812 */ /* 0x002fca00078eb8ff */
[----:B------:R1:W-:Y:S01]  /*0450*/  STS [UR12+0x34], R2 ;  /* 0x00003402ff007988 */ /* 0x0003e2000800080c */
[----:B------:R-:W-:Y:S05]  /*0460*/  @P2 BRA `(.L_x_9) ;  /* 0x0000000000202947 */ /* 0x000fea0003800000 */
[----:B-1----:R-:W1:Y:S01]  /*0470*/  LDS R2, [UR12+0x8] ;  /* 0x0000080cff027984 */ /* 0x002e620008000800 */
[----:B------:R-:W-:-:S05]  /*0480*/  IMAD.MOV.U32 R3, RZ, RZ, 0x780 ;  /* 0x00000780ff037424 */ /* 0x000fca00078e00ff */
[----:B-1----:R-:W-:-:S05]  /*0490*/  LOP3.LUT R2, R2, 0x300, R3, 0xd8, !PT ;  /* 0x0000030002027812 */ /* 0x002fca00078ed803 */
[----:B------:R4:W-:Y:S02]  /*04a0*/  STS [UR12+0x8], R2 ;  /* 0x00000802ff007988 */ /* 0x0009e4000800080c */
.L_x_8:
[----:B------:R-:W-:Y:S05]  /*04b0*/  @P2 BRA `(.L_x_10) ;  /* 0x0000000000282947 */ /* 0x000fea0003800000 */
[----:B-1234-:R-:W1:Y:S02]  /*04c0*/  LDS R2, [UR12+0x8] ;  /* 0x0000080cff027984 */ /* 0x01ee640008000800 */
[----:B-1----:R-:W-:-:S05]  /*04d0*/  LOP3.LUT R2, R2, 0x1800, RZ, 0xb8, !PT ;  /* 0x0000180002027812 */ /* 0x002fca00078eb8ff */
[----:B------:R2:W-:Y:S02]  /*04e0*/  STS [UR12+0x8], R2 ;  /* 0x00000802ff007988 */ /* 0x0005e4000800080c */
.L_x_9:
[----:B------:R-:W-:Y:S05]  /*04f0*/  @P2 BREAK B0 ;  /* 0x0000000000002942 */ /* 0x000fea0003800000 */
[----:B------:R-:W-:Y:S05]  /*0500*/  @P2 BRA `(.L_x_11) ;  /* 0x0000000000242947 */ /* 0x000fea0003800000 */
[----:B------:R-:W3:Y:S01]  /*0510*/  LDS R3, [UR12+0x8] ;  /* 0x0000080cff037984 */ /* 0x000ee20008000800 */
[----:B-12---:R-:W-:-:S05]  /*0520*/  IMAD.MOV.U32 R2, RZ, RZ, 0x6000 ;  /* 0x00006000ff027424 */ /* 0x006fca00078e00ff */
[----:B---3--:R-:W-:-:S04]  /*0530*/  LOP3.LUT R2, R3, 0x4000, R2, 0xd8, !PT ;  /* 0x0000400003027812 */ /* 0x008fc800078ed802 */
[----:B------:R-:W-:-:S05]  /*0540*/  LOP3.LUT R2, R2, 0x400000, RZ, 0xb8, !PT ;  /* 0x0040000002027812 */ /* 0x000fca00078eb8ff */
[----:B------:R5:W-:Y:S02]  /*0550*/  STS [UR12+0x8], R2 ;  /* 0x00000802ff007988 */ /* 0x000be4000800080c */
.L_x_10:
[----:B------:R-:W-:Y:S05]  /*0560*/  BSYNC B0 ;  /* 0x0000000000007941 */ /* 0x000fea0003800000 */
.L_x_7:
[----:B-12345:R-:W1:Y:S02]  /*0570*/  @!P2 LDS R2, [UR12+0x8] ;  /* 0x0000080cff02a984 */ /* 0x03ee640008000800 */
[----:B-1----:R-:W-:-:S05]  /*0580*/  @!P2 LOP3.LUT R2, R2, 0x8000, RZ, 0xb8, !PT ;  /* 0x000080000202a812 */ /* 0x002fca00078eb8ff */
[----:B------:R3:W-:Y:S02]  /*0590*/  @!P2 STS [UR12+0x8], R2 ;  /* 0x00000802ff00a988 */ /* 0x0007e4000800080c */
.L_x_11:
[----:B------:R-:W-:Y:S05]  /*05a0*/  BSYNC B1 ;  /* 0x0000000000017941 */ /* 0x000fea0003800000 */
.L_x_6:
[----:B------:R-:W-:Y:S05]  /*05b0*/  WARPSYNC.ALL ;  /* 0x0000000000007948 */ /* 0x000fea0003800000 */
[----:B------:R-:W4:Y:S02]  /*05c0*/  LDC R5, c[0x0][0x22c] ;  /* 0x00008b00ff057b82 */ /* 0x000f240000000800 */
[----:B----4-:R-:W-:Y:S01]  /*05d0*/  VIADD R5, R5, 0xffffffff ;  /* 0xffffffff05057836 */ /* 0x010fe20000000000 */
[----:B------:R-:W-:Y:S06]  /*05e0*/  @P0 BRA `(.L_x_12) ;  /* 0x0000000000280947 */ /* 0x000fec0003800000 */
[----:B-123--:R-:W1:Y:S01]  /*05f0*/  S2R R2, SR_LANEID ;  /* 0x0000000000027919 */ /* 0x00ee620000000000 */
[----:B------:R-:W-:Y:S05]  /*0600*/  WARPSYNC.ALL ;  /* 0x0000000000007948 */ /* 0x000fea0003800000 */
[----:B-1----:R-:W-:-:S05]  /*0610*/  IMAD.SHL.U32 R7, R2, 0x4, RZ ;  /* 0x0000000402077824 */ /* 0x002fca00078e00ff */
[----:B------:R-:W1:Y:S01]  /*0620*/  LDS R9, [R7+UR12] ;  /* 0x0000000c07097984 */ /* 0x000e620008000800 */
[----:B------:R-:W-:-:S05]  /*0630*/  IADD3 R2, P1, R7, UR14, RZ ;  /* 0x0000000e07027c10 */ /* 0x000fca000ff3e0ff */
[----:B------:R-:W-:-:S05]  /*0640*/  IMAD.X R3, RZ, RZ, UR15, P1 ;  /* 0x0000000fff037e24 */ /* 0x000fca00088e06ff */
[----:B-1----:R4:W5:Y:S01]  /*0650*/  ATOMG.E.EXCH.STRONG.GPU PT, RZ, [R2], R9 ;  /* 0x0000000902ff73a8 */ /* 0x00296200041ee100 */
[----:B------:R-:W-:-:S04]  /*0660*/  DEPBAR {5,4,3,2,1,0} ;  /* 0x0000003f0000791a */ /* 0x000fc80000000000 */
[----:B------:R4:W-:Y:S01]  /*0670*/  UTMACCTL.IV [UR14] ;  /* 0x000000000e0079b9 */ /* 0x0009e20008000000 */
[----:B------:R-:W-:Y:S01]  /*0680*/  NOP ;  /* 0x0000000000007918 */ /* 0x000fe20000000000 */
.L_x_12:
[----:B------:R-:W-:Y:S05]  /*0690*/  @P0 BRA `(.L_x_13) ;  /* 0x00000000000c0947 */ /* 0x000fea0003800000 */
[----:B------:R0:W-:Y:S01]  /*06a0*/  UTMACMDFLUSH ;  /* 0x00000000000079b7 */ /* 0x0001e20000000000 */
[----:B------:R-:W-:Y:S05]  /*06b0*/  @P0 BRA `(.L_x_13) ;  /* 0x0000000000040947 */ /* 0x000fea0003800000 */
[----:B------:R-:W-:-:S04]  /*06c0*/  DEPBAR.LE SB0, 0x0 ;  /* 0x000080000000791a */ /* 0x000fc80000000000 */
.L_x_13:
[----:B------:R-:W-:Y:S05]  /*06d0*/  WARPSYNC.ALL ;  /* 0x0000000000007948 */ /* 0x000fea0003800000 */
[----:B-----5:R-:W-:Y:S06]  /*06e0*/  BAR.SYNC.DEFER_BLOCKING 0x0 ;  /* 0x0000000000007b1d */ /* 0x020fec0000010000 */
[----:B------:R-:W-:Y:S02]  /*06f0*/  BSSY B1, `(.L_x_14) ;  /* 0x000000b000017945 */ /* 0x000fe40003800000 */
[----:B------:R-:W-:Y:S06]  /*0700*/  BAR.SYNC.DEFER_BLOCKING 0x0 ;  /* 0x0000000000007b1d */ /* 0x000fec0000010000 */
[----:B------:R5:W-:Y:S01]  /*0710*/  @!P0 STS [R14], RZ ;  /* 0x000000ff0e008388 */ /* 0x000be20000000800 */
[----:B------:R-:W-:Y:S01]  /*0720*/  NOP ;  /* 0x0000000000007918 */ /* 0x000fe20000000000 */
[----:B------:R-:W-:Y:S05]  /*0730*/  @P2 BRA `(.L_x_15) ;  /* 0x0000000000182947 */ /* 0x000fea0003800000 */
[----:B-1234-:R-:W1:Y:S01]  /*0740*/  LDS R2, [UR12+0x8] ;  /* 0x0000080cff027984 */ /* 0x01ee620008000800 */
[----:B------:R-:W2:Y:S01]  /*0750*/  LDC.64 R8, c[0x0][0x218] ;  /* 0x00008600ff087b82 */ /* 0x000ea20000000a00 */
[----:B------:R-:W-:Y:S02]  /*0760*/  IMAD.MOV.U32 R3, RZ, RZ, 0x70 ;  /* 0x00000070ff037424 */ /* 0x000fe400078e00ff */
[----:B--2---:R2:W-:Y:S03]  /*0770*/  STS.64 [UR12], R8 ;  /* 0x00000008ff007988 */ /* 0x0045e60008000a0c */
[----:B-1----:R-:W-:-:S05]  /*0780*/  LOP3.LUT R2, R2, 0x10, R3, 0xd8, !PT ;  /* 0x0000001002027812 */ /* 0x002fca00078ed803 */
[----:B------:R2:W-:Y:S02]  /*0790*/  STS [UR12+0x8], R2 ;  /* 0x00000802ff007988 */ /* 0x0005e4000800080c */
.L_x_15:
[----:B----4-:R-:W-:Y:S05]  /*07a0*/  BSYNC B1 ;  /* 0x0000000000017941 */ /* 0x010fea0003800000 */
.L_x_14:
[----:B------:R-:W-:Y:S04]  /*07b0*/  BSSY B1, `(.L_x_16) ;  /* 0x000000a000017945 */ /* 0x000fe80003800000 */
[----:B------:R-:W-:Y:S05]  /*07c0*/  @P2 BRA `(.L_x_17) ;  /* 0x0000000000202947 */ /* 0x000fea0003800000 */
[----:B-123--:R-:W1:Y:S01]  /*07d0*/  LDS R2, [UR12+0x34] ;  /* 0x0000340cff027984 */ /* 0x00ee620008000800 */
[----:B------:R-:W-:Y:S02]  /*07e0*/  IMAD.MOV.U32 R3, RZ, RZ, 0x3f000000 ;  /* 0x3f000000ff037424 */ /* 0x000fe400078e00ff */
[----:B------:R-:W-:Y:S01]  /*07f0*/  @!P2 IMAD.MOV.U32 R7, RZ, RZ, 0x1f ;  /* 0x0000001fff07a424 */ /* 0x000fe200078e00ff */
[----:B------:R-:W2:Y:S02]  /*0800*/  @!P2 LDS R8, [UR12+0x38] ;  /* 0x0000380cff08a984 */ /* 0x000ea40008000800 */
[----:B-1----:R-:W-:Y:S02]  /*0810*/  LOP3.LUT R2, R2, 0xff000000, R3, 0xb8, !PT ;  /* 0xff00000002027812 */ /* 0x002fe400078eb803 */
[----:B--2---:R-:W-:-:S03]  /*0820*/  @!P2 LOP3.LUT R3, R8, 0xff, R7, 0xb8, !PT ;  /* 0x000000ff0803a812 */ /* 0x004fc600078eb807 */
[----:B------:R4:W-:Y:S04]  /*0830*/  STS [UR12+0x34], R2 ;  /* 0x00003402ff007988 */ /* 0x0009e8000800080c */
[----:B------:R4:W-:Y:S02]  /*0840*/  @!P2 STS [UR12+0x38], R3 ;  /* 0x00003803ff00a988 */ /* 0x0009e4000800080c */
.L_x_17:
[----:B------:R-:W-:Y:S05]  /*0850*/  BSYNC B1 ;  /* 0x0000000000017941 */ /* 0x000fea0003800000 */
.L_x_16:
[----:B------:R-:W-:Y:S04]  /*0860*/  BSSY B1, `(.L_x_18) ;  /* 0x0000004000017945 */ /* 0x000fe80003800000 */
[----:B------:R-:W-:Y:S05]  /*0870*/  @P2 BRA `(.L_x_19) ;  /* 0x0000000000082947 */ /* 0x000fea0003800000 */
[----:B------:R1:W-:Y:S04]  /*0880*/  STS [UR12+0x24], R12 ;  /* 0x0000240cff007988 */ /* 0x0003e8000800080c */
[----:B------:R1:W-:Y:S02]  /*0890*/  STS [UR12+0x20], R5 ;  /* 0x00002005ff007988 */ /* 0x0003e4000800080c */
.L_x_19:
[----:B------:R-:W-:Y:S05]  /*08a0*/  BSYNC B1 ;  /* 0x0000000000017941 */ /* 0x000fea0003800000 */
.L_x_18:
[----:B------:R-:W-:Y:S04]  /*08b0*/  BSSY B1, `(.L_x_20) ;  /* 0x000000e000017945 */ /* 0x000fe80003800000 */
[----:B------:R-:W-:Y:S05]  /*08c0*/  @P2 BRA `(.L_x_21) ;  /* 0x0000000000302947 */ /* 0x000fea0003800000 */
[----:B----4-:R-:W4:Y:S01]  /*08d0*/  LDS R3, [UR12+0x34] ;  /* 0x0000340cff037984 */ /* 0x010f220008000800 */
[----:B-1----:R-:W1:Y:S03]  /*08e0*/  LDC.64 R12, c[0x0][0x240] ;  /* 0x00009000ff0c7b82 */ /* 0x002e660000000a00 */
[----:B--23--:R-:W2:Y:S01]  /*08f0*/  LDS R2, [UR12+0x1c] ;  /* 0x00001c0cff027984 */ /* 0x00cea20008000800 */
[C---:B-1----:R-:W-:Y:S01]  /*0900*/  SHF.L.U64.HI R8, R12.reuse, 0x1, R13 ;  /* 0x000000010c087819 */ /* 0x042fe2000001020d */
[----:B------:R-:W-:-:S03]  /*0910*/  IMAD.SHL.U32 R7, R12, 0x2, RZ ;  /* 0x000000020c077824 */ /* 0x000fc600078e00ff */
[--C-:B------:R-:W-:Y:S02]  /*0920*/  SHF.R.U32.HI R9, RZ, 0x4, R8.reuse ;  /* 0x00000004ff097819 */ /* 0x100fe40000011608 */
[----:B------:R-:W-:-:S05]  /*0930*/  SHF.R.U64 R7, R7, 0x4, R8 ;  /* 0x0000000407077819 */ /* 0x000fca0000001208 */
[----:B------:R1:W-:Y:S01]  /*0940*/  STS [UR12+0xc], R7 ;  /* 0x00000c07ff007988 */ /* 0x0003e2000800080c */
[----:B----4-:R-:W-:Y:S02]  /*0950*/  LOP3.LUT R3, R3, 0x7, RZ, 0xb8, !PT ;  /* 0x0000000703037812 */ /* 0x010fe400078eb8ff */
[----:B--2---:R-:W-:-:S03]  /*0960*/  LOP3.LUT R2, R2, 0xf, R9, 0xb8, !PT ;  /* 0x0000000f02027812 */ /* 0x004fc600078eb809 */
[----:B------:R1:W-:Y:S04]  /*0970*/  STS [UR12+0x34], R3 ;  /* 0x00003403ff007988 */ /* 0x0003e8000800080c */
[----:B------:R1:W-:Y:S02]  /*0980*/  STS [UR12+0x1c], R2 ;  /* 0x00001c02ff007988 */ /* 0x0003e4000800080c */
.L_x_21:
[----:B------:R-:W-:Y:S05]  /*0990*/  BSYNC B1 ;  /* 0x0000000000017941 */ /* 0x000fea0003800000 */
.L_x_20:
[----:B------:R-:W-:Y:S04]  /*09a0*/  BSSY B2, `(.L_x_22) ;  /* 0x000001a000027945 */ /* 0x000fe80003800000 */
[----:B------:R-:W-:Y:S04]  /*09b0*/  BSSY B1, `(.L_x_23) ;  /* 0x0000015000017945 */ /* 0x000fe80003800000 */
[----:B------:R-:W-:Y:S05]  /*09c0*/  @P2 BRA `(.L_x_24) ;  /* 0x0000000000202947 */ /* 0x000fea0003800000 */
[----:B-1234-:R-:W1:Y:S02]  /*09d0*/  LDS R2, [UR12+0x34] ;  /* 0x0000340cff027984 */ /* 0x01ee640008000800 */
[----:B-1----:R-:W-:-:S05]  /*09e0*/  LOP3.LUT R2, R2, 0x38, RZ, 0xb8, !PT ;  /* 0x0000003802027812 */ /* 0x002fca00078eb8ff */
[----:B------:R1:W-:Y:S01]  /*09f0*/  STS [UR12+0x34], R2 ;  /* 0x00003402ff007988 */ /* 0x0003e2000800080c */
[----:B------:R-:W-:Y:S05]  /*0a00*/  @P2 BRA `(.L_x_25) ;  /* 0x0000000000202947 */ /* 0x000fea0003800000 */
[----:B-1----:R-:W1:Y:S01]  /*0a10*/  LDS R2, [UR12+0x8] ;  /* 0x0000080cff027984 */ /* 0x002e620008000800 */
[----:B------:R-:W-:-:S05]  /*0a20*/  IMAD.MOV.U32 R3, RZ, RZ, 0x780 ;  /* 0x00000780ff037424 */ /* 0x000fca00078e00ff */
[----:B-1----:R-:W-:-:S05]  /*0a30*/  LOP3.LUT R2, R2, 0x300, R3, 0xd8, !PT ;  /* 0x0000030002027812 */ /* 0x002fca00078ed803 */
[----:B------:R1:W-:Y:S02]  /*0a40*/  STS [UR12+0x8], R2 ;  /* 0x00000802ff007988 */ /* 0x0003e4000800080c */
.L_x_24:
[----:B------:R-:W-:Y:S05]  /*0a50*/  @P2 BRA `(.L_x_26) ;  /* 0x0000000000282947 */ /* 0x000fea0003800000 */
[----:B-1234-:R-:W1:Y:S02]  /*0a60*/  LDS R2, [UR12+0x8] ;  /* 0x0000080cff027984 */ /* 0x01ee640008000800 */
[----:B-1----:R-:W-:-:S05]  /*0a70*/  LOP3.LUT R2, R2, 0x1800, RZ, 0xb8, !PT ;  /* 0x0000180002027812 */ /* 0x002fca00078eb8ff */
[----:B------:R2:W-:Y:S02]  /*0a80*/  STS [UR12+0x8], R2 ;  /* 0x00000802ff007988 */ /* 0x0005e4000800080c */
.L_x_25:
[----:B------:R-:W-:Y:S05]  /*0a90*/  @P2 BREAK B1 ;  /* 0x0000000000012942 */ /* 0x000fea0003800000 */
[----:B------:R-:W-:Y:S05]  /*0aa0*/  @P2 BRA `(.L_x_27) ;  /* 0x0000000000242947 */ /* 0x000fea0003800000 */
[----:B-12---:R-:W1:Y:S01]  /*0ab0*/  LDS R2, [UR12+0x8] ;  /* 0x0000080cff027984 */ /* 0x006e620008000800 */
[----:B------:R-:W-:-:S05]  /*0ac0*/  IMAD.MOV.U32 R3, RZ, RZ, 0x6000 ;  /* 0x00006000ff037424 */ /* 0x000fca00078e00ff */
[----:B-1----:R-:W-:-:S04]  /*0ad0*/  LOP3.LUT R2, R2, 0x6000, R3, 0xd8, !PT ;  /* 0x0000600002027812 */ /* 0x002fc800078ed803 */
[----:B------:R-:W-:-:S05]  /*0ae0*/  LOP3.LUT R2, R2, 0x400000, RZ, 0xb8, !PT ;  /* 0x0040000002027812 */ /* 0x000fca00078eb8ff */
[----:B------:R1:W-:Y:S02]  /*0af0*/  STS [UR12+0x8], R2 ;  /* 0x00000802ff007988 */ /* 0x0003e4000800080c */
.L_x_26:
[----:B------:R-:W-:Y:S05]  /*0b00*/  BSYNC B1 ;  /* 0x0000000000017941 */ /* 0x000fea0003800000 */
.L_x_23:
[----:B-1234-:R-:W1:Y:S02]  /*0b10*/  @!P2 LDS R2, [UR12+0x8] ;  /* 0x0000080cff02a984 */ /* 0x01ee640008000800 */
[----:B-1----:R-:W-:-:S05]  /*0b20*/  @!P2 LOP3.LUT R2, R2, 0x8000, RZ, 0xb8, !PT ;  /* 0x000080000202a812 */ /* 0x002fca00078eb8ff */
[----:B------:R3:W-:Y:S02]  /*0b30*/  @!P2 STS [UR12+0x8], R2 ;  /* 0x00000802ff00a988 */ /* 0x0007e4000800080c */
.L_x_27:
[----:B------:R-:W-:Y:S05]  /*0b40*/  BSYNC B2 ;  /* 0x0000000000027941 */ /* 0x000fea0003800000 */
.L_x_22:
[----:B------:R-:W-:Y:S05]  /*0b50*/  WARPSYNC.ALL ;  /* 0x0000000000007948 */ /* 0x000fea0003800000 */
[----:B------:R-:W-:-:S04]  /*0b60*/  UIADD3 UR17, UR4, 0x80, URZ ;  /* 0x0000008004117890 */ /* 0x000fc8000fffe03f */
[----:B------:R-:W-:-:S04]  /*0b70*/  UIADD3 UR16, UP0, UR17, UR18, URZ ;  /* 0x0000001211107290 */ /* 0x000fc8000ff1e03f */
[----:B------:R-:W-:Y:S01]  /*0b80*/  ULEA.HI.X.SX32 UR17, UR17, UR19, 0x1, UP0 ;  /* 0x0000001311117291 */ /* 0x000fe200080f0e3f */
[----:B------:R-:W-:Y:S11]  /*0b90*/  @P0 BRA `(.L_x_28) ;  /* 0x0000000000280947 */ /* 0x000ff60003800000 */
[----:B-123--:R-:W1:Y:S01]  /*0ba0*/  S2R R2, SR_LANEID ;  /* 0x0000000000027919 */ /* 0x00ee620000000000 */
[----:B------:R-:W-:Y:S05]  /*0bb0*/  WARPSYNC.ALL ;  /* 0x0000000000007948 */ /* 0x000fea0003800000 */
[----:B-1----:R-:W-:-:S05]  /*0bc0*/  IMAD.SHL.U32 R8, R2, 0x4, RZ ;  /* 0x0000000402087824 */ /* 0x002fca00078e00ff */
[----:B------:R-:W1:Y:S01]  /*0bd0*/  LDS R7, [R8+UR12] ;  /* 0x0000000c08077984 */ /* 0x000e620008000800 */
[----:B------:R-:W-:-:S05]  /*0be0*/  IADD3 R2, P1, R8, UR16, RZ ;  /* 0x0000001008027c10 */ /* 0x000fca000ff3e0ff */
[----:B------:R-:W-:-:S05]  /*0bf0*/  IMAD.X R3, RZ, RZ, UR17, P1 ;  /* 0x00000011ff037e24 */ /* 0x000fca00088e06ff */
[----:B-1----:R4:W2:Y:S01]  /*0c00*/  ATOMG.E.EXCH.STRONG.GPU PT, RZ, [R2], R7 ;  /* 0x0000000702ff73a8 */ /* 0x0028a200041ee100 */
[----:B------:R-:W-:-:S04]  /*0c10*/  DEPBAR {5,4,3,2,1,0} ;  /* 0x0000003f0000791a */ /* 0x000fc80000000000 */
[----:B------:R4:W-:Y:S01]  /*0c20*/  UTMACCTL.IV [UR16] ;  /* 0x00000000100079b9 */ /* 0x0009e20008000000 */
[----:B------:R-:W-:Y:S01]  /*0c30*/  NOP ;  /* 0x0000000000007918 */ /* 0x000fe20000000000 */
.L_x_28:
[----:B------:R-:W-:Y:S05]  /*0c40*/  @P0 BRA `(.L_x_29) ;  /* 0x00000000000c0947 */ /* 0x000fea0003800000 */
[----:B------:R0:W-:Y:S01]  /*0c50*/  UTMACMDFLUSH ;  /* 0x00000000000079b7 */ /* 0x0001e20000000000 */
[----:B------:R-:W-:Y:S05]  /*0c60*/  @P0 BRA `(.L_x_29) ;  /* 0x0000000000040947 */ /* 0x000fea0003800000 */
[----:B------:R-:W-:-:S04]  /*0c70*/  DEPBAR.LE SB0, 0x0 ;  /* 0x000080000000791a */ /* 0x000fc80000000000 */
.L_x_29:
[----:B------:R-:W-:Y:S05]  /*0c80*/  WARPSYNC.ALL ;  /* 0x0000000000007948 */ /* 0x000fea0003800000 */
[----:B--2---:R-:W-:Y:S06]  /*0c90*/  BAR.SYNC.DEFER_BLOCKING 0x0 ;  /* 0x0000000000007b1d */ /* 0x004fec0000010000 */
[----:B------:R-:W-:Y:S02]  /*0ca0*/  BSSY B2, `(.L_x_30) ;  /* 0x000000b000027945 */ /* 0x000fe40003800000 */
[----:B------:R-:W-:Y:S06]  /*0cb0*/  BAR.SYNC.DEFER_BLOCKING 0x0 ;  /* 0x0000000000007b1d */ /* 0x000fec0000010000 */
[----:B------:R2:W-:Y:S01]  /*0cc0*/  @!P0 STS [R14], RZ ;  /* 0x000000ff0e008388 */ /* 0x0005e20000000800 */
[----:B------:R-:W-:Y:S01]  /*0cd0*/  NOP ;  /* 0x0000000000007918 */ /* 0x000fe20000000000 */
[----:B------:R-:W-:Y:S05]  /*0ce0*/  @P2 BRA `(.L_x_31) ;  /* 0x0000000000182947 */ /* 0x000fea0003800000 */
[----:B-1-34-:R-:W1:Y:S01]  /*0cf0*/  LDS R2, [UR12+0x8] ;  /* 0x0000080cff027984 */ /* 0x01ae620008000800 */
[----:B------:R-:W3:Y:S01]  /*0d00*/  LDC.64 R8, c[0x0][0x220] ;  /* 0x00008800ff087b82 */ /* 0x000ee20000000a00 */
[----:B------:R-:W-:Y:S02]  /*0d10*/  IMAD.MOV.U32 R3, RZ, RZ, 0x70 ;  /* 0x00000070ff037424 */ /* 0x000fe400078e00ff */
[----:B---3--:R3:W-:Y:S03]  /*0d20*/  STS.64 [UR12], R8 ;  /* 0x00000008ff007988 */ /* 0x0087e60008000a0c */
[----:B-1----:R-:W-:-:S05]  /*0d30*/  LOP3.LUT R2, R2, 0x10, R3, 0xd8, !PT ;  /* 0x0000001002027812 */ /* 0x002fca00078ed803 */
[----:B------:R3:W-:Y:S02]  /*0d40*/  STS [UR12+0x8], R2 ;  /* 0x00000802ff007988 */ /* 0x0007e4000800080c */
.L_x_31:
[----:B----4-:R-:W-:Y:S05]  /*0d50*/  BSYNC B2 ;  /* 0x0000000000027941 */ /* 0x010fea0003800000 */
.L_x_30:
[----:B------:R-:W-:Y:S04]  /*0d60*/  BSSY B3, `(.L_x_32) ;  /* 0x0000011000037945 */ /* 0x000fe80003800000 */
[----:B------:R-:W-:Y:S04]  /*0d70*/  BSSY B2, `(.L_x_33) ;  /* 0x000000e000027945 */ /* 0x000fe80003800000 */
[----:B------:R-:W-:Y:S05]  /*0d80*/  @P2 BRA `(.L_x_34) ;  /* 0x0000000000242947 */ /* 0x000fea0003800000 */
[----:B-1-3--:R-:W1:Y:S01]  /*0d90*/  LDS R2, [UR12+0x34] ;  /* 0x0000340cff027984 */ /* 0x00ae620008000800 */
[----:B------:R-:W-:-:S05]  /*0da0*/  IMAD.MOV.U32 R3, RZ, RZ, 0x3f000000 ;  /* 0x3f000000ff037424 */ /* 0x000fca00078e00ff */
[----:B-1----:R-:W-:-:S05]  /*0db0*/  LOP3.LUT R2, R2, 0xff000000, R3, 0xb8, !PT ;  /* 0xff00000002027812 */ /* 0x002fca00078eb803 */
[----:B------:R1:W-:Y:S01]  /*0dc0*/  STS [UR12+0x34], R2 ;  /* 0x00003402ff007988 */ /* 0x0003e2000800080c */
[----:B------:R-:W-:Y:S05]  /*0dd0*/  @P2 BRA `(.L_x_35) ;  /* 0x00000000001c2947 */ /* 0x000fea0003800000 */
[----:B-1----:R-:W1:Y:S01]  /*0de0*/  LDS R2, [UR12+0x38] ;  /* 0x0000380cff027984 */ /* 0x002e620008000800 */
[----:B------:R-:W-:-:S05]  /*0df0*/  IMAD.MOV.U32 R3, RZ, RZ, 0x3f ;  /* 0x0000003fff037424 */ /* 0x000fca00078e00ff */
[----:B-1----:R-:W-:-:S05]  /*0e00*/  LOP3.LUT R2, R2, 0xff, R3, 0xb8, !PT ;  /* 0x000000ff02027812 */ /* 0x002fca00078eb803 */
[----:B------:R4:W-:Y:S02]  /*0e10*/  STS [UR12+0x38], R2 ;  /* 0x00003802ff007988 */ /* 0x0009e4000800080c */
.L_x_34:
[----:B------:R-:W-:Y:S05]  /*0e20*/  @P2 BREAK B2 ;  /* 0x0000000000022942 */ /* 0x000fea0003800000 */
[----:B------:R-:W-:Y:S05]  /*0e30*/  @P2 BRA `(.L_x_36) ;  /* 0x00000000000c2947 */ /* 0x000fea0003800000 */
[----:B------:R1:W-:Y:S02]  /*0e40*/  STS [UR12+0x20], R5 ;  /* 0x00002005ff007988 */ /* 0x0003e4000800080c */
.L_x_35:
[----:B------:R-:W-:Y:S05]  /*0e50*/  BSYNC B2 ;  /* 0x0000000000027941 */ /* 0x000fea0003800000 */
.L_x_33:
[----:B------:R1:W-:Y:S02]  /*0e60*/  @!P2 STS [UR12+0x24], R4 ;  /* 0x00002404ff00a988 */ /* 0x0003e4000800080c */
.L_x_36:
[----:B------:R-:W-:Y:S05]  /*0e70*/  BSYNC B3 ;  /* 0x0000000000037941 */ /* 0x000fea0003800000 */
.L_x_32:
[----:B------:R-:W-:Y:S05]  /*0e80*/  WARPSYNC.ALL ;  /* 0x0000000000007948 */ /* 0x000fea0003800000 */
[----:B------:R-:W-:Y:S04]  /*0e90*/  BSSY B3, `(.L_x_37) ;  /* 0x000000e000037945 */ /* 0x000fe80003800000 */
[----:B------:R-:W-:Y:S05]  /*0ea0*/  @P2 BRA `(.L_x_38) ;  /* 0x0000000000302947 */ /* 0x000fea0003800000 */
[----:B------:R-:W5:Y:S01]  /*0eb0*/  LDS R3, [UR12+0x34] ;  /* 0x0000340cff037984 */ /* 0x000f620008000800 */
[----:B-1----:R-:W1:Y:S03]  /*0ec0*/  LDC.64 R4, c[0x0][0x248] ;  /* 0x00009200ff047b82 */ /* 0x002e660000000a00 */
[----:B---34-:R-:W3:Y:S01]  /*0ed0*/  LDS R2, [UR12+0x1c] ;  /* 0x00001c0cff027984 */ /* 0x018ee20008000800 */
[C---:B-1----:R-:W-:Y:S01]  /*0ee0*/  SHF.L.U64.HI R5, R4.reuse, 0x1, R5 ;  /* 0x0000000104057819 */ /* 0x042fe20000010205 */
[----:B------:R-:W-:-:S03]  /*0ef0*/  IMAD.SHL.U32 R4, R4, 0x2, RZ ;  /* 0x0000000204047824 */ /* 0x000fc600078e00ff */
[--C-:B------:R-:W-:Y:S02]  /*0f00*/  SHF.R.U32.HI R7, RZ, 0x4, R5.reuse ;  /* 0x00000004ff077819 */ /* 0x100fe40000011605 */
[----:B------:R-:W-:-:S05]  /*0f10*/  SHF.R.U64 R4, R4, 0x4, R5 ;  /* 0x0000000404047819 */ /* 0x000fca0000001205 */
[----:B------:R1:W-:Y:S01]  /*0f20*/  STS [UR12+0xc], R4 ;  /* 0x00000c04ff007988 */ /* 0x0003e2000800080c */
[----:B-----5:R-:W-:Y:S02]  /*0f30*/  LOP3.LUT R3, R3, 0x7, RZ, 0xb8, !PT ;  /* 0x0000000703037812 */ /* 0x020fe400078eb8ff */
[----:B---3--:R-:W-:-:S03]  /*0f40*/  LOP3.LUT R2, R2, 0xf, R7, 0xb8, !PT ;  /* 0x0000000f02027812 */ /* 0x008fc600078eb807 */
[----:B------:R1:W-:Y:S04]  /*0f50*/  STS [UR12+0x34], R3 ;  /* 0x00003403ff007988 */ /* 0x0003e8000800080c */
[----:B------:R1:W-:Y:S02]  /*0f60*/  STS [UR12+0x1c], R2 ;  /* 0x00001c02ff007988 */ /* 0x0003e4000800080c */
.L_x_38:
[----:B------:R-:W-:Y:S05]  /*0f70*/  BSYNC B3 ;  /* 0x0000000000037941 */ /* 0x000fea0003800000 */
.L_x_37:
[----:B------:R-:W-:Y:S04]  /*0f80*/  BSSY B3, `(.L_x_39) ;  /* 0x000001a000037945 */ /* 0x000fe80003800000 */
[----:B------:R-:W-:Y:S04]  /*0f90*/  BSSY B4, `(.L_x_40) ;  /* 0x0000015000047945 */ /* 0x000fe80003800000 */
[----:B------:R-:W-:Y:S05]  /*0fa0*/  @P2 BRA `(.L_x_41) ;  /* 0x0000000000202947 */ /* 0x000fea0003800000 */
[----:B-1-34-:R-:W1:Y:S02]  /*0fb0*/  LDS R2, [UR12+0x34] ;  /* 0x0000340cff027984 */ /* 0x01ae640008000800 */
[----:B-1----:R-:W-:-:S05]  /*0fc0*/  LOP3.LUT R2, R2, 0x38, RZ, 0xb8, !PT ;  /* 0x0000003802027812 */ /* 0x002fca00078eb8ff */
[----:B------:R1:W-:Y:S01]  /*0fd0*/  STS [UR12+0x34], R2 ;  /* 0x00003402ff007988 */ /* 0x0003e2000800080c */
[----:B------:R-:W-:Y:S05]  /*0fe0*/  @P2 BRA `(.L_x_42) ;  /* 0x0000000000202947 */ /* 0x000fea0003800000 */
[----:B-1----:R-:W1:Y:S01]  /*0ff0*/  LDS R2, [UR12+0x8] ;  /* 0x0000080cff027984 */ /* 0x002e620008000800 */
[----:B------:R-:W-:-:S05]  /*1000*/  IMAD.MOV.U32 R3, RZ, RZ, 0x780 ;  /* 0x00000780ff037424 */ /* 0x000fca00078e00ff */
[----:B-1----:R-:W-:-:S05]  /*1010*/  LOP3.LUT R2, R2, 0x300, R3, 0xd8, !PT ;  /* 0x0000030002027812 */ /* 0x002fca00078ed803 */
[----:B------:R1:W-:Y:S02]  /*1020*/  STS [UR12+0x8], R2 ;  /* 0x00000802ff007988 */ /* 0x0003e4000800080c */
.L_x_41:
[----:B------:R-:W-:Y:S05]  /*1030*/  @P2 BRA `(.L_x_43) ;  /* 0x0000000000282947 */ /* 0x000fea0003800000 */
[----:B-1-34-:R-:W1:Y:S02]  /*1040*/  LDS R2, [UR12+0x8] ;  /* 0x0000080cff027984 */ /* 0x01ae640008000800 */
[----:B-1----:R-:W-:-:S05]  /*1050*/  LOP3.LUT R2, R2, 0x1800, RZ, 0xb8, !PT ;  /* 0x0000180002027812 */ /* 0x002fca00078eb8ff */
[----:B------:R3:W-:Y:S02]  /*1060*/  STS [UR12+0x8], R2 ;  /* 0x00000802ff007988 */ /* 0x0007e4000800080c */
.L_x_42:
[----:B------:R-:W-:Y:S05]  /*1070*/  @P2 BREAK B4 ;  /* 0x0000000000042942 */ /* 0x000fea0003800000 */
[----:B------:R-:W-:Y:S05]  /*1080*/  @P2 BRA `(.L_x_44) ;  /* 0x0000000000242947 */ /* 0x000fea0003800000 */
[----:B-1-3--:R-:W1:Y:S01]  /*1090*/  LDS R2, [UR12+0x8] ;  /* 0x0000080cff027984 */ /* 0x00ae620008000800 */
[----:B------:R-:W-:-:S05]  /*10a0*/  IMAD.MOV.U32 R3, RZ, RZ, 0x6000 ;  /* 0x00006000ff037424 */ /* 0x000fca00078e00ff */
[----:B-1----:R-:W-:-:S04]  /*10b0*/  LOP3.LUT R2, R2, 0x6000, R3, 0xd8, !PT ;  /* 0x0000600002027812 */ /* 0x002fc800078ed803 */
[----:B------:R-:W-:-:S05]  /*10c0*/  LOP3.LUT R2, R2, 0x400000, RZ, 0xb8, !PT ;  /* 0x0040000002027812 */ /* 0x000fca00078eb8ff */
[----:B------:R1:W-:Y:S02]  /*10d0*/  STS [UR12+0x8], R2 ;  /* 0x00000802ff007988 */ /* 0x0003e4000800080c */
.L_x_43:
[----:B------:R-:W-:Y:S05]  /*10e0*/  BSYNC B4 ;  /* 0x0000000000047941 */ /* 0x000fea0003800000 */
.L_x_40:
[----:B-1-34-:R-:W1:Y:S02]  /*10f0*/  @!P2 LDS R2, [UR12+0x8] ;  /* 0x0000080cff02a984 */ /* 0x01ae640008000800 */
[----:B-1----:R-:W-:-:S05]  /*1100*/  @!P2 LOP3.LUT R2, R2, 0x8000, RZ, 0xb8, !PT ;  /* 0x000080000202a812 */ /* 0x002fca00078eb8ff */
[----:B------:R4:W-:Y:S02]  /*1110*/  @!P2 STS [UR12+0x8], R2 ;  /* 0x00000802ff00a988 */ /* 0x0009e4000800080c */
.L_x_44:
[----:B------:R-:W-:Y:S05]  /*1120*/  BSYNC B3 ;  /* 0x0000000000037941 */ /* 0x000fea0003800000 */
.L_x_39:
[----:B------:R-:W-:Y:S05]  /*1130*/  WARPSYNC.ALL ;  /* 0x0000000000007948 */ /* 0x000fea0003800000 */
[----:B------:R-:W-:Y:S01]  /*1140*/  UIADD3 UR4, UR4, 0x100, URZ ;  /* 0x0000010004047890 */ /* 0x000fe2000fffe03f */
[----:B------:R-:W-:Y:S01]  /*1150*/  ISETP.GE.AND P1, PT, R15, 0x1, PT ;  /* 0x000000010f00780c */ /* 0x000fe20003f26270 */
[----:B------:R-:W-:Y:S01]  /*1160*/  IMAD.MOV.U32 R24, RZ, RZ, RZ ;  /* 0x000000ffff187224 */ /* 0x000fe200078e00ff */
[----:B------:R-:W-:Y:S01]  /*1170*/  SHF.R.U32.HI R7, RZ, 0x5, R0 ;  /* 0x00000005ff077819 */ /* 0x000fe20000011600 */
[----:B------:R-:W-:-:S04]  /*1180*/  UIADD3 UR18, UP0, UR4, UR18, URZ ;  /* 0x0000001204127290 */ /* 0x000fc8000ff1e03f */
[----:B------:R-:W-:Y:S01]  /*1190*/  ULEA.HI.X.SX32 UR30, UR4, UR19, 0x1, UP0 ;  /* 0x00000013041e7291 */ /* 0x000fe200080f0e3f */
[----:B------:R-:W-:Y:S11]  /*11a0*/  @P0 BRA `(.L_x_45) ;  /* 0x00000000002c0947 */ /* 0x000ff60003800000 */
[----:B-1-34-:R-:W1:Y:S01]  /*11b0*/  S2R R2, SR_LANEID ;  /* 0x0000000000027919 */ /* 0x01ae620000000000 */
[----:B------:R-:W-:Y:S05]  /*11c0*/  WARPSYNC.ALL ;  /* 0x0000000000007948 */ /* 0x000fea0003800000 */
[----:B-1----:R-:W-:-:S05]  /*11d0*/  IMAD.SHL.U32 R4, R2, 0x4, RZ ;  /* 0x0000000402047824 */ /* 0x002fca00078e00ff */
[----:B------:R-:W1:Y:S01]  /*11e0*/  LDS R5, [R4+UR12] ;  /* 0x0000000c04057984 */ /* 0x000e620008000800 */
[----:B------:R-:W-:Y:S01]  /*11f0*/  IADD3 R2, P3, R4, UR18, RZ ;  /* 0x0000001204027c10 */ /* 0x000fe2000ff7e0ff */
[----:B------:R-:W-:-:S04]  /*1200*/  UMOV UR19, UR30 ;  /* 0x0000001e00137c82 */ /* 0x000fc80008000000 */
[----:B------:R-:W-:-:S05]  /*1210*/  IMAD.X R3, RZ, RZ, UR30, P3 ;  /* 0x0000001eff037e24 */ /* 0x000fca00098e06ff */
[----:B-1----:R1:W3:Y:S01]  /*1220*/  ATOMG.E.EXCH.STRONG.GPU PT, RZ, [R2], R5 ;  /* 0x0000000502ff73a8 */ /* 0x0022e200041ee100 */
[----:B------:R-:W-:-:S04]  /*1230*/  DEPBAR {5,4,3,2,1,0} ;  /* 0x0000003f0000791a */ /* 0x000fc80000000000 */
[----:B------:R1:W-:Y:S01]  /*1240*/  UTMACCTL.IV [UR18] ;  /* 0x00000000120079b9 */ /* 0x0003e20008000000 */
[----:B------:R-:W-:Y:S01]  /*1250*/  NOP ;  /* 0x0000000000007918 */ /* 0x000fe20000000000 */
.L_x_45:
[----:B------:R-:W-:Y:S05]  /*1260*/  @P0 BRA `(.L_x_46) ;  /* 0x00000000000c0947 */ /* 0x000fea0003800000 */
[----:B------:R0:W-:Y:S01]  /*1270*/  UTMACMDFLUSH ;  /* 0x00000000000079b7 */ /* 0x0001e20000000000 */
[----:B------:R-:W-:Y:S05]  /*1280*/  @P0 BRA `(.L_x_46) ;  /* 0x0000000000040947 */ /* 0x000fea0003800000 */
[----:B------:R-:W-:-:S04]  /*1290*/  DEPBAR.LE SB0, 0x0 ;  /* 0x000080000000791a */ /* 0x000fc80000000000 */
.L_x_46:
[----:B------:R-:W-:Y:S05]  /*12a0*/  WARPSYNC.ALL ;  /* 0x0000000000007948 */ /* 0x000fea0003800000 */
[----:B---3--:R-:W-:Y:S01]  /*12b0*/  BAR.SYNC.DEFER_BLOCKING 0x0 ;  /* 0x0000000000007b1d */ /* 0x008fe20000010000 */
[----:B-1----:R-:W-:Y:S01]  /*12c0*/  R2UR UR19, R7 ;  /* 0x00000000071372ca */ /* 0x002fe200000e0000 */
[----:B------:R-:W-:Y:S01]  /*12d0*/  USHF.L.U32 UR13, UR28, 0x8, URZ ;  /* 0x000000081c0d7899 */ /* 0x000fe2000800063f */
[----:B------:R-:W-:Y:S01]  /*12e0*/  IMAD.MOV.U32 R25, RZ, RZ, RZ ;  /* 0x000000ffff197224 */ /* 0x000fe200078e00ff */
[----:B------:R-:W-:Y:S01]  /*12f0*/  USHF.L.U32 UR23, UR29, 0x6, URZ ;  /* 0x000000061d177899 */ /* 0x000fe2000800063f */
[----:B------:R-:W-:Y:S01]  /*1300*/  CS2R R26, SRZ ;  /* 0x00000000001a7805 */ /* 0x000fe2000001ff00 */
[----:B------:R-:W-:Y:S01]  /*1310*/  VOTEU.ALL UP0, P2 ;  /* 0x00000000003f7886 */ /* 0x000fe20001000000 */
[----:B------:R-:W-:Y:S01]  /*1320*/  UMOV UR4, 0x1 ;  /* 0x0000000100047882 */ /* 0x000fe20000000000 */
[----:B------:R-:W-:-:S02]  /*1330*/  CS2R R28, SRZ ;  /* 0x00000000001c7805 */ /* 0x000fc4000001ff00 */
[----:B------:R-:W-:Y:S02]  /*1340*/  CS2R R30, SRZ ;  /* 0x00000000001e7805 */ /* 0x000fe4000001ff00 */
[----:B------:R-:W-:Y:S01]  /*1350*/  CS2R R32, SRZ ;  /* 0x0000000000207805 */ /* 0x000fe2000001ff00 */
[----:B------:R-:W-:-:S04]  /*1360*/  @!UP0 UIADD3 UR4, -UR4, 0x100000, URZ ;  /* 0x0010000004048890 */ /* 0x000fc8000fffe13f */
[----:B------:R-:W-:Y:S02]  /*1370*/  @!UP0 USHF.L.U32 UR5, UR4, 0xb, URZ ;  /* 0x0000000b04058899 */ /* 0x000fe4000800063f */
[----:B------:R-:W-:Y:S01]  /*1380*/  @!UP0 USHF.L.U32 UR4, UR4, 0x1, URZ ;  /* 0x0000000104048899 */ /* 0x000fe2000800063f */
[----:B------:R-:W-:Y:S01]  /*1390*/  CS2R R34, SRZ ;  /* 0x0000000000227805 */ /* 0x000fe2000001ff00 */
[----:B------:R-:W-:Y:S01]  /*13a0*/  VOTEU.ALL UP0, P2 ;  /* 0x00000000003f7886 */ /* 0x000fe20001000000 */
[----:B------:R-:W-:Y:S02]  /*13b0*/  CS2R R36, SRZ ;  /* 0x0000000000247805 */ /* 0x000fe4000001ff00 */
[----:B------:R-:W-:Y:S02]  /*13c0*/  CS2R R38, SRZ ;  /* 0x0000000000267805 */ /* 0x000fe4000001ff00 */
[----:B------:R-:W-:Y:S02]  /*13d0*/  CS2R R40, SRZ ;  /* 0x0000000000287805 */ /* 0x000fe4000001ff00 */
[----:B------:R-:W-:-:S02]  /*13e0*/  CS2R R42, SRZ ;  /* 0x00000000002a7805 */ /* 0x000fc4000001ff00 */
[----:B------:R-:W-:Y:S02]  /*13f0*/  CS2R R44, SRZ ;  /* 0x00000000002c7805 */ /* 0x000fe4000001ff00 */
[----:B------:R-:W-:Y:S02]  /*1400*/  CS2R R46, SRZ ;  /* 0x00000000002e7805 */ /* 0x000fe4000001ff00 */
[----:B------:R-:W-:Y:S02]  /*1410*/  CS2R R48, SRZ ;  /* 0x0000000000307805 */ /* 0x000fe4000001ff00 */
[----:B------:R-:W-:Y:S02]  /*1420*/  CS2R R50, SRZ ;  /* 0x0000000000327805 */ /* 0x000fe4000001ff00 */
[----:B------:R-:W-:Y:S02]  /*1430*/  CS2R R52, SRZ ;  /* 0x0000000000347805 */ /* 0x000fe4000001ff00 */
[----:B------:R-:W-:Y:S01]  /*1440*/  CS2R R54, SRZ ;  /* 0x0000000000367805 */ /* 0x000fe2000001ff00 */
[----:B------:R-:W1:Y:S02]  /*1450*/  FENCE.VIEW.ASYNC.S ;  /* 0x00000000000073c6 */ /* 0x000e640000000000 */
[----:B-1----:R1:W3:Y:S01]  /*1460*/  @!UP0 SYNCS.EXCH.64 URZ, [UR12+0x5000], UR4 ;  /* 0x005000040c3f85b2 */ /* 0x0022e20008000100 */
[----:B------:R-:W-:-:S02]  /*1470*/  CS2R R56, SRZ ;  /* 0x0000000000387805 */ /* 0x000fc4000001ff00 */
[----:B------:R-:W-:Y:S02]  /*1480*/  CS2R R58, SRZ ;  /* 0x00000000003a7805 */ /* 0x000fe4000001ff00 */
[----:B------:R-:W-:Y:S02]  /*1490*/  CS2R R60, SRZ ;  /* 0x00000000003c7805 */ /* 0x000fe4000001ff00 */
        /* <DEDUP_REMOVED lines=12> */
[----:B------:R-:W-:Y:S01]  /*1560*/  CS2R R86, SRZ ;  /* 0x0000000000567805 */ /* 0x000fe2000001ff00 */
[----:B-1----:R-:W-:Y:S06]  /*1570*/  @!P1 BRA `(.L_x_47) ;  /* 0x0000000400749947 */ /* 0x002fec0003800000 */
[----:B------:R-:W-:Y:S01]  /*1580*/  UIADD3 UR4, UR12, 0x4000, URZ ;  /* 0x000040000c047890 */ /* 0x000fe2000fffe03f */
[----:B------:R-:W-:Y:S02]  /*1590*/  CS2R R24, SRZ ;  /* 0x0000000000187805 */ /* 0x000fe4000001ff00 */
[----:B------:R-:W-:Y:S02]  /*15a0*/  CS2R R26, SRZ ;  /* 0x00000000001a7805 */ /* 0x000fe4000001ff00 */
[----:B------:R-:W-:Y:S01]  /*15b0*/  CS2R R28, SRZ ;  /* 0x00000000001c7805 */ /* 0x000fe2000001ff00 */
[----:B------:R-:W-:Y:S01]  /*15c0*/  USHF.R.U32.HI UR4, URZ, 0x4, UR4 ;  /* 0x000000043f047899 */ /* 0x000fe20008011604 */
[----:B------:R-:W-:Y:S02]  /*15d0*/  CS2R R30, SRZ ;  /* 0x00000000001e7805 */ /* 0x000fe4000001ff00 */
[----:B------:R-:W-:Y:S02]  /*15e0*/  CS2R R32, SRZ ;  /* 0x0000000000207805 */ /* 0x000fe4000001ff00 */
[----:B------:R-:W-:Y:S01]  /*15f0*/  CS2R R34, SRZ ;  /* 0x0000000000227805 */ /* 0x000fe2000001ff00 */
[----:B------:R-:W-:Y:S01]  /*1600*/  USGXT.U32 UR4, UR4, 0xe ;  /* 0x0000000e0404789a */ /* 0x000fe20008000000 */
        /* <DEDUP_REMOVED lines=25> */
[----:B------:R-:W-:Y:S01]  /*17a0*/  CS2R R86, SRZ ;  /* 0x0000000000567805 */ /* 0x000fe2000001ff00 */
[----:B------:R-:W-:Y:S01]  /*17b0*/  UMOV UR8, 0xfffffffe ;  /* 0xfffffffe00087882 */ /* 0x000fe20000000000 */
[----:B------:R-:W-:Y:S01]  /*17c0*/  UMOV UR9, 0x7fffffdf ;  /* 0x7fffffdf00097882 */ /* 0x000fe20000000000 */
[----:B------:R-:W-:Y:S01]  /*17d0*/  UMOV UR5, URZ ;  /* 0x0000003f00057c82 */ /* 0x000fe20008000000 */
[----:B------:R-:W-:Y:S01]  /*17e0*/  UMOV UR22, URZ ;  /* 0x0000003f00167c82 */ /* 0x000fe20008000000 */
[----:B------:R-:W-:-:S12]  /*17f0*/  UIADD3.64 UR8, UR4, -UR8, URZ ;  /* 0x8000000804087297 */ /* 0x000fd8000fffe03f */
.L_x_49:
[----:B---3--:R-:W-:Y:S01]  /*1800*/  BAR.SYNC.DEFER_BLOCKING 0x0 ;  /* 0x0000000000007b1d */ /* 0x008fe20000010000 */
[----:B------:R-:W-:Y:S01]  /*1810*/  ELECT P0, URZ, PT ;  /* 0x00000000003f782f */ /* 0x000fe20003800000 */
[----:B----4-:R-:W-:Y:S01]  /*1820*/  @!P2 IMAD.MOV.U32 R2, RZ, RZ, 0x5000 ;  /* 0x00005000ff02a424 */ /* 0x010fe200078e00ff */
[----:B------:R-:W-:Y:S02]  /*1830*/  ELECT P1, URZ, PT ;  /* 0x00000000003f782f */ /* 0x000fe40003820000 */
[C---:B------:R-:W-:Y:S01]  /*1840*/  ISETP.LT.U32.AND P0, PT, R6.reuse, 0x20, P0 ;  /* 0x000000200600780c */ /* 0x040fe20000701070 */
[----:B------:R-:W-:Y:S01]  /*1850*/  ULOP3.LUT UR26, UR19, 0x3, URZ, 0xc0, !UPT ;  /* 0x00000003131a7892 */ /* 0x000fe2000f8ec03f */
[----:B------:R-:W-:Y:S01]  /*1860*/  ISETP.LT.U32.AND P1, PT, R6, 0x80, P1 ;  /* 0x000000800600780c */ /* 0x000fe20000f21070 */
[----:B------:R-:W-:Y:S02]  /*1870*/  UMOV UR27, UR22 ;  /* 0x00000016001b7c82 */ /* 0x000fe40008000000 */
[----:B------:R-:W-:-:S02]  /*1880*/  ULEA UR24, UR26, UR12, 0xc ;  /* 0x0000000c1a187291 */ /* 0x000fc4000f8e603f */
[----:B------:R-:W-:-:S06]  /*1890*/  ULEA UR26, UR26, UR13, 0x6 ;  /* 0x0000000d1a1a7291 */ /* 0x000fcc000f8e303f */
[----:B------:R-:W-:Y:S01]  /*18a0*/  VOTEU.ANY UP0, P0 ;  /* 0x00000000003f7886 */ /* 0x000fe20000000100 */
[----:B------:R-:W-:Y:S01]  /*18b0*/  VOTEU.ANY UP2, P0 ;  /* 0x00000000003f7886 */ /* 0x000fe20000040100 */
[----:B------:R-:W-:Y:S01]  /*18c0*/  VOTEU.ANY UP1, P1 ;  /* 0x00000000003f7886 */ /* 0x000fe20000820100 */
[----:B------:R-:W-:Y:S02]  /*18d0*/  VOTEU.ANY UP3, P1 ;  /* 0x00000000003f7886 */ /* 0x000fe40000860100 */
[----:B------:R-:W-:Y:S02]  /*18e0*/  @UP0 UIADD3 UR20, UR12, 0x4000, URZ ;  /* 0x000040000c140890 */ /* 0x000fe4000fffe03f */
[----:B------:R1:W-:Y:S01]  /*18f0*/  @!P2 SYNCS.ARRIVE.TRANS64 RZ, [UR12+0x5000], R2 ;  /* 0x00500002ffffa9a7 */ /* 0x0003e2000800000c */
[----:B------:R-:W-:Y:S01]  /*1900*/  @UP0 UIADD3 UR21, UR12, 0x5000, URZ ;  /* 0x000050000c150890 */ /* 0x000fe2000fffe03f */
[----:B------:R-:W-:Y:S01]  /*1910*/  @UP0 UMOV UR6, UR14 ;  /* 0x0000000e00060c82 */ /* 0x000fe20008000000 */
[----:B------:R-:W-:Y:S01]  /*1920*/  @UP0 UMOV UR7, UR15 ;  /* 0x0000000f00070c82 */ /* 0x000fe20008000000 */
[----:B------:R-:W-:Y:S01]  /*1930*/  BAR.SYNC.DEFER_BLOCKING 0x0 ;  /* 0x0000000000007b1d */ /* 0x000fe20000010000 */
[----:B------:R-:W-:Y:S01]  /*1940*/  @UP1 UIADD3 UR25, UR12, 0x5000, URZ ;  /* 0x000050000c191890 */ /* 0x000fe2000fffe03f */
[----:B-1----:R-:W-:-:S04]  /*1950*/  SHF.L.U32 R2, R10, 0x1f, RZ ;  /* 0x0000001f0a027819 */ /* 0x002fc800000006ff */
[----:B------:R-:W-:Y:S01]  /*1960*/  @UP1 UMOV UR10, UR16 ;  /* 0x00000010000a1c82 */ /* 0x000fe20008000000 */
[----:B------:R-:W-:Y:S01]  /*1970*/  @UP1 UMOV UR11, UR17 ;  /* 0x00000011000b1c82 */ /* 0x000fe20008000000 */
[----:B------:R1:W-:Y:S01]  /*1980*/  @UP2 UTMALDG.2D [UR20], [UR6] ;  /* 0x00000014060025b4 */ /* 0x0003e20008008000 */
[----:B------:R3:W-:Y:S06]  /*1990*/  MEMBAR.ALL.CTA ;  /* 0x0000000000007992 */ /* 0x0007ec0000008000 */
[----:B---3--:R-:W3:Y:S02]  /*19a0*/  FENCE.VIEW.ASYNC.S ;  /* 0x00000000000073c6 */ /* 0x008ee40000000000 */
[----:B---3--:R-:W-:Y:S06]  /*19b0*/  BAR.SYNC.DEFER_BLOCKING 0x0 ;  /* 0x0000000000007b1d */ /* 0x008fec0000010000 */
[----:B------:R1:W-:Y:S02]  /*19c0*/  @UP3 UTMALDG.2D [UR24], [UR10] ;  /* 0x000000180a0035b4 */ /* 0x0003e40008008000 */
[----:B------:R-:W-:Y:S06]  /*19d0*/  BAR.SYNC.DEFER_BLOCKING 0x0 ;  /* 0x0000000000007b1d */ /* 0x000fec0000010000 */
[----:B------:R-:W3:Y:S02]  /*19e0*/  SYNCS.PHASECHK.TRANS64.TRYWAIT P0, [UR12+0x5000], R2 ;  /* 0x00500002ff0075a7 */ /* 0x000ee4000800014c */
[----:B-1-3--:R-:W-:Y:S05]  /*19f0*/  @!P0 BRA `(.L_x_48) ;  /* 0x0000000400888947 */ /* 0x00afea0003800000 */
.L_x_50:
[----:B------:R-:W-:Y:S01]  /*1a00*/  USHF.L.U32 UR6, UR19, 0x7, URZ ;  /* 0x0000000713067899 */ /* 0x000fe2000800063f */
[----:B------:R-:W-:Y:S02]  /*1a10*/  WARPGROUP.DEPBAR.LE gsb0, 0x0 ;  /* 0x00008000000079c5 */ /* 0x000fe40000010000 */
[----:B------:R-:W-:Y:S01]  /*1a20*/  WARPGROUP.ARRIVE ;  /* 0x00000000000079c5 */ /* 0x000fe20000000000 */
[----:B------:R-:W-:Y:S01]  /*1a30*/  ULOP3.LUT UR6, UR6, 0x200, URZ, 0xc0, !UPT ;  /* 0x0000020006067892 */ /* 0x000fe2000f8ec03f */
[----:B------:R-:W1:Y:S01]  /*1a40*/  LDC R2, c[0x0][0x230] ;  /* 0x00008c00ff027b82 */ /* 0x000e620000000800 */
[----:B------:R-:W-:Y:S01]  /*1a50*/  UMOV UR24, UR4 ;  /* 0x0000000400187c82 */ /* 0x000fe20008000000 */
[----:B------:R-:W-:Y:S01]  /*1a60*/  UMOV UR25, 0x80000020 ;  /* 0x8000002000197882 */ /* 0x000fe20000000000 */
[----:B------:R-:W-:Y:S01]  /*1a70*/  ULEA.HI UR6, UR12, UR6, URZ, 0x1c ;  /* 0x000000060c067291 */ /* 0x000fe2000f8fe03f */
[----:B------:R-:W-:Y:S01]  /*1a80*/  LOP3.LUT R10, R10, 0x1, RZ, 0x3c, !PT ;  /* 0x000000010a0a7812 */ /* 0x000fe200078e3cff */
[----:B------:R-:W-:Y:S01]  /*1a90*/  UMOV UR27, 0x40000040 ;  /* 0x40000040001b7882 */ /* 0x000fe20000000000 */
[----:B------:R-:W-:-:S02]  /*1aa0*/  UIADD3 UR22, UR22, 0x20, URZ ;  /* 0x0000002016167890 */ /* 0x000fc4000fffe03f */
[----:B------:R-:W-:Y:S01]  /*1ab0*/  ULOP3.LUT UR6, UR6, 0x3fff, URZ, 0xc0, !UPT ;  /* 0x00003fff06067892 */ /* 0x000fe2000f8ec03f */
[----:B------:R-:W-:Y:S01]  /*1ac0*/  UMOV UR10, 0x1000080 ;  /* 0x01000080000a7882 */ /* 0x000fe20000000000 */
[----:B------:R-:W-:Y:S02]  /*1ad0*/  UMOV UR11, 0x40000040 ;  /* 0x40000040000b7882 */ /* 0x000fe40000000000 */
[----:B------:R-:W-:Y:S01]  /*1ae0*/  ULOP3.LUT UR26, UR6, 0x1000000, URZ, 0xfc, !UPT ;  /* 0x01000000061a7892 */ /* 0x000fe2000f8efc3f */
[----:B------:R-:W-:Y:S02]  /*1af0*/  UMOV UR7, URZ ;  /* 0x0000003f00077c82 */ /* 0x000fe40008000000 */
[----:B------:R-:W-:-:S06]  /*1b00*/  UIADD3.64 UR10, UR6, UR10, URZ ;  /* 0x0000000a060a7297 */ /* 0x000fcc000fffe03f */
[----:B------:R-:W-:Y:S01]  /*1b10*/  HGMMA.64x128x16.F32 R24, gdesc[UR24].tnspB, R24 ;  /* 0x41e00000181879f0 */ /* 0x000fe20008700818 */
[----:B-1----:R-:W-:-:S11]  /*1b20*/  ISETP.LE.AND P0, PT, R2, UR22, PT ;  /* 0x0000001602007c0c */ /* 0x002fd6000bf03270 */
[----:B------:R-:W-:Y:S02]  /*1b30*/  HGMMA.64x128x16.F32 R24, gdesc[UR8].tnspB, R24, gsb0 ;  /* 0x41e00000081879f0 */ /* 0x000fe40008000818 */
[----:B------:R-:W-:Y:S05]  /*1b40*/  @!P0 BRA `(.L_x_49) ;  /* 0xfffffffc002c8947 */ /* 0x000fea000383ffff */
.L_x_47:
[----:B------:R-:W-:Y:S02]  /*1b50*/  WARPGROUP.DEPBAR.LE gsb0, 0x0 ;  /* 0x00008000000079c5 */ /* 0x000fe40000010000 */
[----:B---3--:R-:W-:Y:S01]  /*1b60*/  BAR.SYNC.DEFER_BLOCKING 0x0 ;  /* 0x0000000000007b1d */ /* 0x008fe20000010000 */
[C---:B----4-:R-:W-:Y:S01]  /*1b70*/  IMAD.SHL.U32 R2, R0.reuse, 0x80, RZ ;  /* 0x0000008000027824 */ /* 0x050fe200078e00ff */
[----:B------:R-:W-:Y:S01]  /*1b80*/  F2FP.F16.F32.PACK_AB R24, R25, R24 ;  /* 0x000000181918723e */ /* 0x000fe200000000ff */
[----:B------:R-:W-:Y:S01]  /*1b90*/  IMAD.SHL.U32 R3, R0, 0x40, RZ ;  /* 0x0000004000037824 */ /* 0x000fe200078e00ff */
[----:B------:R-:W-:Y:S02]  /*1ba0*/  F2FP.F16.F32.PACK_AB R25, R27, R26 ;  /* 0x0000001a1b19723e */ /* 0x000fe400000000ff */
[----:B------:R-:W-:Y:S02]  /*1bb0*/  ELECT P0, URZ, PT ;  /* 0x00000000003f782f */ /* 0x000fe40003800000 */
[----:B------:R-:W-:Y:S01]  /*1bc0*/  LOP3.LUT R2, R2, 0x4780, RZ, 0xc0, !PT ;  /* 0x0000478002027812 */ /* 0x000fe200078ec0ff */
[----:B------:R-:W-:Y:S01]  /*1bd0*/  ULOP3.LUT UR19, UR19, 0x3, URZ, 0xc0, !UPT ;  /* 0x0000000313137892 */ /* 0x000fe2000f8ec03f */
[----:B------:R-:W-:Y:S01]  /*1be0*/  F2FP.F16.F32.PACK_AB R56, R57, R56 ;  /* 0x000000383938723e */ /* 0x000fe200000000ff */
[----:B------:R-:W-:Y:S01]  /*1bf0*/  UMOV UR10, UR23 ;  /* 0x00000017000a7c82 */ /* 0x000fe20008000000 */
[----:B------:R-:W-:Y:S01]  /*1c00*/  LOP3.LUT R4, R2, 0x1800, R3, 0xf8, !PT ;  /* 0x0000180002047812 */ /* 0x000fe200078ef803 */
[----:B------:R-:W-:Y:S01]  /*1c10*/  IMAD.SHL.U32 R2, R0, 0x10, RZ ;  /* 0x0000001000027824 */ /* 0x000fe200078e00ff */
[----:B------:R-:W-:Y:S01]  /*1c20*/  F2FP.F16.F32.PACK_AB R26, R29, R28 ;  /* 0x0000001c1d1a723e */ /* 0x000fe200000000ff */
[----:B------:R-:W-:Y:S01]  /*1c30*/  ULEA UR8, UR19, UR12, 0xd ;  /* 0x0000000c13087291 */ /* 0x000fe2000f8e683f */
[----:B------:R-:W-:Y:S01]  /*1c40*/  F2FP.F16.F32.PACK_AB R27, R31, R30 ;  /* 0x0000001e1f1b723e */ /* 0x000fe200000000ff */
[----:B------:R-:W-:Y:S01]  /*1c50*/  ULEA UR9, UR19, UR13, 0x6 ;  /* 0x0000000d13097291 */ /* 0x000fe2000f8e303f */
[----:B------:R-:W-:-:S02]  /*1c60*/  LOP3.LUT R3, R2, 0x70, RZ, 0xc0, !PT ;  /* 0x0000007002037812 */ /* 0x000fc400078ec0ff */
[----:B------:R-:W-:Y:S02]  /*1c70*/  F2FP.F16.F32.PACK_AB R32, R33, R32 ;  /* 0x000000202120723e */ /* 0x000fe400000000ff */
[----:B------:R-:W-:Y:S02]  /*1c80*/  LOP3.LUT R3, R3, 0x10, R0, 0x78, !PT ;  /* 0x0000001003037812 */ /* 0x000fe400078e7800 */
[----:B------:R-:W-:Y:S01]  /*1c90*/  F2FP.F16.F32.PACK_AB R57, R59, R58 ;  /* 0x0000003a3b39723e */ /* 0x000fe200000000ff */
[----:B------:R-:W1:Y:S01]  /*1ca0*/  @!P2 SYNCS.CCTL.IV [UR12+0x5000] ;  /* 0x00500000ff00a9b1 */ /* 0x000e62000800000c */
[----:B------:R-:W-:Y:S02]  /*1cb0*/  LOP3.LUT R3, R4, R3, RZ, 0xfc, !PT ;  /* 0x0000000304037212 */ /* 0x000fe400078efcff */
[----:B------:R-:W-:Y:S02]  /*1cc0*/  F2FP.F16.F32.PACK_AB R33, R35, R34 ;  /* 0x000000222321723e */ /* 0x000fe400000000ff */
[C---:B------:R-:W-:Y:S01]  /*1cd0*/  LOP3.LUT R2, R3.reuse, 0x20, RZ, 0x3c, !PT ;  /* 0x0000002003027812 */ /* 0x040fe200078e3cff */
[C---:B------:R-:W-:Y:S01]  /*1ce0*/  VIADD R0, R3.reuse, UR12 ;  /* 0x0000000c03007c36 */ /* 0x040fe20008000000 */
[----:B-1----:R-:W-:Y:S01]  /*1cf0*/  BAR.SYNC.DEFER_BLOCKING 0x0 ;  /* 0x0000000000007b1d */ /* 0x002fe20000010000 */
[----:B------:R-:W-:-:S02]  /*1d00*/  LOP3.LUT R4, R3, 0x40, RZ, 0x3c, !PT ;  /* 0x0000004003047812 */ /* 0x000fc400078e3cff */
[----:B------:R-:W-:Y:S01]  /*1d10*/  F2FP.F16.F32.PACK_AB R58, R61, R60 ;  /* 0x0000003c3d3a723e */ /* 0x000fe200000000ff */
[----:B------:R-:W-:Y:S01]  /*1d20*/  VIADD R2, R2, UR12 ;  /* 0x0000000c02027c36 */ /* 0x000fe20008000000 */
[----:B------:R-:W-:Y:S01]  /*1d30*/  F2FP.F16.F32.PACK_AB R59, R63, R62 ;  /* 0x0000003e3f3b723e */ /* 0x000fe200000000ff */
[----:B------:R-:W-:Y:S01]  /*1d40*/  VIADD R4, R4, UR12 ;  /* 0x0000000c04047c36 */ /* 0x000fe20008000000 */
[----:B------:R-:W-:Y:S02]  /*1d50*/  F2FP.F16.F32.PACK_AB R64, R65, R64 ;  /* 0x000000404140723e */ /* 0x000fe400000000ff */
[----:B------:R-:W-:Y:S02]  /*1d60*/  LOP3.LUT R3, R3, 0x60, RZ, 0x3c, !PT ;  /* 0x0000006003037812 */ /* 0x000fe400078e3cff */
[----:B------:R-:W-:Y:S02]  /*1d70*/  F2FP.F16.F32.PACK_AB R34, R37, R36 ;  /* 0x000000242522723e */ /* 0x000fe400000000ff */
[----:B------:R-:W-:Y:S01]  /*1d80*/  F2FP.F16.F32.PACK_AB R35, R39, R38 ;  /* 0x000000262723723e */ /* 0x000fe200000000ff */
[----:B------:R-:W-:Y:S01]  /*1d90*/  VIADD R3, R3, UR12 ;  /* 0x0000000c03037c36 */ /* 0x000fe20008000000 */
[----:B------:R-:W-:-:S02]  /*1da0*/  F2FP.F16.F32.PACK_AB R40, R41, R40 ;  /* 0x000000282928723e */ /* 0x000fc400000000ff */
[----:B------:R-:W-:Y:S02]  /*1db0*/  F2FP.F16.F32.PACK_AB R65, R67, R66 ;  /* 0x000000424341723e */ /* 0x000fe400000000ff */
[----:B------:R-:W-:Y:S02]  /*1dc0*/  F2FP.F16.F32.PACK_AB R41, R43, R42 ;  /* 0x0000002a2b29723e */ /* 0x000fe400000000ff */
[----:B------:R-:W-:Y:S02]  /*1dd0*/  F2FP.F16.F32.PACK_AB R66, R69, R68 ;  /* 0x000000444542723e */ /* 0x000fe400000000ff */
[----:B------:R-:W-:Y:S01]  /*1de0*/  F2FP.F16.F32.PACK_AB R67, R71, R70 ;  /* 0x000000464743723e */ /* 0x000fe200000000ff */
[----:B------:R-:W-:Y:S01]  /*1df0*/  STSM.16.M88.4 [R0], R24 ;  /* 0x0000001800007844 */ /* 0x000fe20000000200 */
[----:B------:R-:W-:Y:S02]  /*1e00*/  F2FP.F16.F32.PACK_AB R72, R73, R72 ;  /* 0x000000484948723e */ /* 0x000fe400000000ff */
[----:B------:R-:W-:Y:S01]  /*1e10*/  F2FP.F16.F32.PACK_AB R42, R45, R44 ;  /* 0x0000002c2d2a723e */ /* 0x000fe200000000ff */
[----:B------:R-:W-:Y:S01]  /*1e20*/  STSM.16.M88.4 [R0+0x2000], R56 ;  /* 0x0020003800007844 */ /* 0x000fe20000000200 */
[----:B------:R-:W-:-:S02]  /*1e30*/  F2FP.F16.F32.PACK_AB R43, R47, R46 ;  /* 0x0000002e2f2b723e */ /* 0x000fc400000000ff */
[----:B------:R-:W-:Y:S01]  /*1e40*/  F2FP.F16.F32.PACK_AB R48, R49, R48 ;  /* 0x000000303130723e */ /* 0x000fe200000000ff */
[----:B------:R-:W-:Y:S01]  /*1e50*/  STSM.16.M88.4 [R2], R32 ;  /* 0x0000002002007844 */ /* 0x000fe20000000200 */
[----:B------:R-:W-:Y:S02]  /*1e60*/  F2FP.F16.F32.PACK_AB R73, R75, R74 ;  /* 0x0000004a4b49723e */ /* 0x000fe400000000ff */
[----:B------:R-:W-:Y:S01]  /*1e70*/  F2FP.F16.F32.PACK_AB R49, R51, R50 ;  /* 0x000000323331723e */ /* 0x000fe200000000ff */
[----:B------:R-:W-:Y:S01]  /*1e80*/  STSM.16.M88.4 [R2+0x2000], R64 ;  /* 0x0020004002007844 */ /* 0x000fe20000000200 */
[----:B------:R-:W-:Y:S02]  /*1e90*/  F2FP.F16.F32.PACK_AB R74, R77, R76 ;  /* 0x0000004c4d4a723e */ /* 0x000fe400000000ff */
[----:B------:R-:W-:Y:S01]  /*1ea0*/  F2FP.F16.F32.PACK_AB R75, R79, R78 ;  /* 0x0000004e4f4b723e */ /* 0x000fe200000000ff */
[----:B------:R-:W-:Y:S01]  /*1eb0*/  STSM.16.M88.4 [R4], R40 ;  /* 0x0000002804007844 */ /* 0x000fe20000000200 */
[----:B------:R-:W-:-:S02]  /*1ec0*/  F2FP.F16.F32.PACK_AB R80, R81, R80 ;  /* 0x000000505150723e */ /* 0x000fc400000000ff */
[----:B------:R-:W-:Y:S01]  /*1ed0*/  F2FP.F16.F32.PACK_AB R50, R53, R52 ;  /* 0x000000343532723e */ /* 0x000fe200000000ff */
[----:B------:R-:W-:Y:S01]  /*1ee0*/  STSM.16.M88.4 [R4+0x2000], R72 ;  /* 0x0020004804007844 */ /* 0x000fe20000000200 */
[----:B------:R-:W-:Y:S02]  /*1ef0*/  F2FP.F16.F32.PACK_AB R51, R55, R54 ;  /* 0x000000363733723e */ /* 0x000fe400000000ff */
[----:B------:R-:W-:Y:S02]  /*1f00*/  F2FP.F16.F32.PACK_AB R81, R83, R82 ;  /* 0x000000525351723e */ /* 0x000fe400000000ff */
[----:B------:R-:W-:Y:S01]  /*1f10*/  F2FP.F16.F32.PACK_AB R82, R85, R84 ;  /* 0x000000545552723e */ /* 0x000fe200000000ff */
[----:B------:R-:W-:Y:S01]  /*1f20*/  STSM.16.M88.4 [R3], R48 ;  /* 0x0000003003007844 */ /* 0x000fe20000000200 */
[----:B------:R-:W-:Y:S02]  /*1f30*/  F2FP.F16.F32.PACK_AB R83, R87, R86 ;  /* 0x000000565753723e */ /* 0x000fe400000000ff */
[----:B------:R-:W-:-:S03]  /*1f40*/  ISETP.LT.U32.AND P0, PT, R6, 0x80, P0 ;  /* 0x000000800600780c */ /* 0x000fc60000701070 */
[----:B------:R-:W-:Y:S01]  /*1f50*/  STSM.16.M88.4 [R3+0x2000], R80 ;  /* 0x0020005003007844 */ /* 0x000fe20000000200 */
[----:B------:R1:W-:Y:S06]  /*1f60*/  MEMBAR.ALL.CTA ;  /* 0x0000000000007992 */ /* 0x0003ec0000008000 */
[----:B-1----:R-:W1:Y:S03]  /*1f70*/  FENCE.VIEW.ASYNC.S ;  /* 0x00000000000073c6 */ /* 0x002e660000000000 */
[----:B-1----:R-:W-:Y:S01]  /*1f80*/  VOTEU.ANY UP0, P0 ;  /* 0x00000000003f7886 */ /* 0x002fe20000000100 */
[----:B------:R-:W-:-:S04]  /*1f90*/  VOTEU.ANY UP1, P0 ;  /* 0x00000000003f7886 */ /* 0x000fc80000020100 */
[----:B------:R-:W-:Y:S01]  /*1fa0*/  @UP0 UMOV UR4, UR18 ;  /* 0x0000001200040c82 */ /* 0x000fe20008000000 */
[----:B------:R-:W-:Y:S01]  /*1fb0*/  @UP0 UMOV UR5, UR30 ;  /* 0x0000001e00050c82 */ /* 0x000fe20008000000 */
[----:B------:R-:W-:Y:S06]  /*1fc0*/  BAR.SYNC.DEFER_BLOCKING 0x0 ;  /* 0x0000000000007b1d */ /* 0x000fec0000010000 */
[----:B------:R1:W-:Y:S01]  /*1fd0*/  @UP1 UTMASTG.2D [UR8], [UR4] ;  /* 0x00000008040013b5 */ /* 0x0003e20008008000 */
[----:B------:R0:W-:Y:S01]  /*1fe0*/  UTMACMDFLUSH ;  /* 0x00000000000079b7 */ /* 0x0001e20000000000 */
[----:B------:R-:W-:-:S04]  /*1ff0*/  DEPBAR.LE SB0, 0x0 ;  /* 0x000080000000791a */ /* 0x000fc80000000000 */
[----:B------:R-:W-:Y:S06]  /*2000*/  BAR.SYNC.DEFER_BLOCKING 0x0 ;  /* 0x0000000000007b1d */ /* 0x000fec0000010000 */
[----:B-1----:R-:W-:Y:S05]  /*2010*/  EXIT ;  /* 0x000000000000794d */ /* 0x002fea0003800000 */
.L_x_48:
[----:B------:R-:W1:Y:S02]  /*2020*/  SYNCS.PHASECHK.TRANS64.TRYWAIT P0, [UR12+0x5000], R2 ;  /* 0x00500002ff0075a7 */ /* 0x000e64000800014c */
[----:B-1----:R-:W-:Y:S05]  /*2030*/  @!P0 BRA `(.L_x_48) ;  /* 0xfffffffc00f88947 */ /* 0x002fea000383ffff */
[----:B------:R-:W-:Y:S05]  /*2040*/  BRA `(.L_x_50) ;  /* 0xfffffff8006c7947 */ /* 0x000fea000383ffff */
.L_x_51:
[----:B------:R-:W-:-:S00]  /*2050*/  BRA `(.L_x_51) ;  /* 0xfffffffc00fc7947 */ /* 0x000fc0000383ffff */
[----:B------:R-:W-:-:S00]  /*2060*/  NOP ;  /* 0x0000000000007918 */ /* 0x000fc00000000000 */
        /* <DEDUP_REMOVED lines=9> */
.L_x_52:


//--------------------- .nv.shared.gluon_wgmma    --------------------------
	.section	.nv.shared.gluon_wgmma,"aw",@nobits
	.sectionflags	@""
	.align	16
	.zero		1024


//--------------------- .nv.shared.reserved.0     --------------------------
	.section	.nv.shared.reserved.0,"aw",@nobits
	.weak		__nv_reservedSMEM_offset_0_alias
	.size		__nv_reservedSMEM_offset_0_alias, 0, 0
	.other		__nv_reservedSMEM_offset_0_alias,@"STO_CUDA_RESERVED_SHARED STV_DEFAULT"
__nv_reservedSMEM_offset_0_alias:
	.zero		0


//--------------------- .nv.constant0.gluon_wgmma --------------------------
	.section	.nv.constant0.gluon_wgmma,"a",@progbits
	.sectionflags	@""
	.align	4
.nv.constant0.gluon_wgmma:
	.zero		608


//--------------------- SYMBOLS --------------------------

	.type		.nv.reservedSmem.offset0,@object
	.size		.nv.reservedSmem.offset0,0x4
